def gluon_tcgen05(
    a_ptr,
    b_ptr,
    c_ptr,
    M,
    N,
    K,
    stride_am,
    stride_bk,
    stride_cm,
    BLOCK_M: gl.constexpr,
    BLOCK_N: gl.constexpr,
    BLOCK_K: gl.constexpr,
    DTYPE: gl.constexpr,
    A_LAYOUT: gl.constexpr,
    B_LAYOUT: gl.constexpr,
    C_LAYOUT: gl.constexpr,
    B_SHAPE: gl.constexpr,
    TMEM_LAYOUT: gl.constexpr,
    TMEM_REG: gl.constexpr,
    TRANS_B: gl.constexpr,
    NUM_BUFFERS: gl.constexpr,
):
    a_desc = tma.make_tensor_descriptor(
        a_ptr, [M, K], [stride_am, 1], [BLOCK_M, BLOCK_K], A_LAYOUT
    )
    b_desc = tma.make_tensor_descriptor(
        b_ptr,
        [N, K] if TRANS_B else [K, N],
        [stride_bk, 1],
        B_SHAPE,
        B_LAYOUT,
    )
    c_desc = tma.make_tensor_descriptor(
        c_ptr, [M, N], [stride_cm, 1], [BLOCK_M, BLOCK_N], C_LAYOUT
    )

    a_bufs = gl.allocate_shared_memory(
        DTYPE, [NUM_BUFFERS, BLOCK_M, BLOCK_K], A_LAYOUT
    )
    b_bufs = gl.allocate_shared_memory(DTYPE, [NUM_BUFFERS] + B_SHAPE, B_LAYOUT)

    pid_m = gl.program_id(0)
    pid_n = gl.program_id(1)
    off_m = pid_m * BLOCK_M
    off_n = pid_n * BLOCK_N

    tma_bars = gl.allocate_shared_memory(
        gl.int64, [NUM_BUFFERS, 1], mbarrier.MBarrierLayout()
    )
    mma_bars = gl.allocate_shared_memory(
        gl.int64, [NUM_BUFFERS, 1], mbarrier.MBarrierLayout()
    )
    for i in gl.static_range(NUM_BUFFERS):
        mbarrier.init(tma_bars.index(i), count=1)
        mbarrier.init(mma_bars.index(i), count=1)

    acc_tmem = allocate_tensor_memory(gl.float32, [BLOCK_M, BLOCK_N], TMEM_LAYOUT)
    idx = 0
    phase = 0
    use_acc = False
    for k in range(0, K, BLOCK_K):
        a = a_bufs.index(idx)
        b = b_bufs.index(idx)
        tma_bar = tma_bars.index(idx)
        mma_bar = mma_bars.index(idx)
        mbarrier.expect(
            tma_bar, a_desc.block_type.nbytes + b_desc.block_type.nbytes
        )
        tma.async_copy_global_to_shared(a_desc, [off_m, k], tma_bar, a)
        tma.async_copy_global_to_shared(
            b_desc, [off_n, k] if TRANS_B else [k, off_n], tma_bar, b
        )
        mbarrier.wait(tma_bar, phase=phase)

        if TRANS_B:
            b = b.permute((1, 0))
        tcgen05_mma(a, b, acc_tmem, use_acc=use_acc)
        tcgen05_commit(mma_bar)
        mbarrier.wait(mma_bar, phase=phase)
        use_acc = True

        idx += 1
        if idx == NUM_BUFFERS:
            idx = 0
            phase ^= 1

    for i in gl.static_range(NUM_BUFFERS):
        mbarrier.invalidate(tma_bars.index(i))
        mbarrier.invalidate(mma_bars.index(i))

    acc = acc_tmem.load(TMEM_REG)
    c_smem = gl.allocate_shared_memory(DTYPE, [BLOCK_M, BLOCK_N], C_LAYOUT)
    c_smem.store(acc.to(DTYPE))
    fence_async_shared()
    tma.async_copy_shared_to_global(c_desc, [off_m, off_n], c_smem)
    tma.store_wait(pendings=0)

# config = {"BLOCK_K": 64, "BLOCK_M": 128, "BLOCK_N": 128, "arch": "sm_100", "dtype": "bf16", "num_buffers": 1, "num_warps": 4, "trans_b": 0}
# arch = sm_100


// ===== COMPILED SASS (sm_100a) =====

	.target	sm_100a

	.elftype	@"ET_EXEC"


//--------------------- .note.nv.tkinfo           --------------------------
	.section	.note.nv.tkinfo,"",@"SHT_NOTE"
	.sectionflags	@"SHF_NOTE_NV_TKINFO"
	.tkinfo
        /*0018*/ 	.word	0x00000081
        /*0030*/ 	.string	""
        /*0030*/ 	.string	"ptxas-blackwell"
        /*0030*/ 	.string	"Cuda compilation tools, release 12.9, V12.9.86"
        /*0030*/ 	.string	"Build cuda_12.9.r12.9/compiler.36037853_0"
        /*0030*/ 	.string	"-v  -suppress-debug-info  -lineinfo  -arch sm_100a "



//--------------------- .note.nv.cuver            --------------------------
	.section	.note.nv.cuver,"",@"SHT_NOTE"
	.sectionflags	@"SHF_NOTE_NV_CUVER"
        /*0018*/ 	.short	0x0001
        /*001a*/ 	.short	0x0064
        /*001c*/ 	.short	0x0001
        /*001e*/ 	.short	0x0000
        /*0020*/ 	.short	0x0001
        /*0022*/ 	.short	0x0000


//--------------------- .nv.info                  --------------------------
	.section	.nv.info,"",@"SHT_CUDA_INFO"
	.align	4


	//----- nvinfo : EIATTR_REGCOUNT
	.align		4
        /*0000*/ 	.byte	0x04, 0x2f
        /*0002*/ 	.short	(.L_4 - .L_3)
	.align		4
.L_3:
        /*0004*/ 	.word	index@(gluon_tcgen05)
        /*0008*/ 	.word	0x00000087


	//----- nvinfo : EIATTR_FRAME_SIZE
	.align		4
.L_4:
        /*000c*/ 	.byte	0x04, 0x11
        /*000e*/ 	.short	(.L_6 - .L_5)
	.align		4
.L_5:
        /*0010*/ 	.word	index@($__internal_2_$__cuda_sm10x_tcgen05_guardrail_trap_unallocated_columns_being_dealloced)
        /*0014*/ 	.word	0x00000000


	//----- nvinfo : EIATTR_FRAME_SIZE
	.align		4
.L_6:
        /*0018*/ 	.byte	0x04, 0x11
        /*001a*/ 	.short	(.L_8 - .L_7)
	.align		4
.L_7:
        /*001c*/ 	.word	index@($__internal_1_$__cuda_sm10x_tcgen05_guardrail_trap_phase_invalid_during_alloc)
        /*0020*/ 	.word	0x00000000


	//----- nvinfo : EIATTR_FRAME_SIZE
	.align		4
.L_8:
        /*0024*/ 	.byte	0x04, 0x11
        /*0026*/ 	.short	(.L_10 - .L_9)
	.align		4
.L_9:
        /*0028*/ 	.word	index@($__internal_0_$__cuda_sm10x_tcgen05_guardrail_trap_col_being_dealloced_not_returned_by_alloc)
        /*002c*/ 	.word	0x00000000


	//----- nvinfo : EIATTR_FRAME_SIZE
	.align		4
.L_10:
        /*0030*/ 	.byte	0x04, 0x11
        /*0032*/ 	.short	(.L_12 - .L_11)
	.align		4
.L_11:
        /*0034*/ 	.word	index@(gluon_tcgen05)
        /*0038*/ 	.word	0x00000000


	//----- nvinfo : EIATTR_MIN_STACK_SIZE
	.align		4
.L_12:
        /*003c*/ 	.byte	0x04, 0x12
        /*003e*/ 	.short	(.L_14 - .L_13)
	.align		4
.L_13:
        /*0040*/ 	.word	index@(gluon_tcgen05)
        /*0044*/ 	.word	0x00000000
.L_14:


//--------------------- .nv.info.gluon_tcgen05    --------------------------
	.section	.nv.info.gluon_tcgen05,"",@"SHT_CUDA_INFO"
	.sectionflags	@""
	.align	4


	//----- nvinfo : EIATTR_CUDA_API_VERSION
	.align		4
        /*0000*/ 	.byte	0x04, 0x37
        /*0002*/ 	.short	(.L_16 - .L_15)
.L_15:
        /*0004*/ 	.word	0x00000081


	//----- nvinfo : EIATTR_KPARAM_INFO
	.align		4
.L_16:
        /*0008*/ 	.byte	0x04, 0x17
        /*000a*/ 	.short	(.L_18 - .L_17)
.L_17:
        /*000c*/ 	.word	0x00000000
        /*0010*/ 	.short	0x000a
        /*0012*/ 	.short	0x0048
        /*0014*/ 	.byte	0x00, 0xf4, 0x21, 0x00


	//----- nvinfo : EIATTR_KPARAM_INFO
	.align		4
.L_18:
        /*0018*/ 	.byte	0x04, 0x17
        /*001a*/ 	.short	(.L_20 - .L_19)
.L_19:
        /*001c*/ 	.word	0x00000000
        /*0020*/ 	.short	0x0009
        /*0022*/ 	.short	0x0040
        /*0024*/ 	.byte	0x00, 0xf4, 0x21, 0x00


	//----- nvinfo : EIATTR_KPARAM_INFO
	.align		4
.L_20:
        /*0028*/ 	.byte	0x04, 0x17
        /*002a*/ 	.short	(.L_22 - .L_21)
.L_21:
        /*002c*/ 	.word	0x00000000
        /*0030*/ 	.short	0x0008
        /*0032*/ 	.short	0x0038
        /*0034*/ 	.byte	0x00, 0xf0, 0x21, 0x00


	//----- nvinfo : EIATTR_KPARAM_INFO
	.align		4
.L_22:
        /*0038*/ 	.byte	0x04, 0x17
        /*003a*/ 	.short	(.L_24 - .L_23)
.L_23:
        /*003c*/ 	.word	0x00000000
        /*0040*/ 	.short	0x0007
        /*0042*/ 	.short	0x0030
        /*0044*/ 	.byte	0x00, 0xf0, 0x21, 0x00


	//----- nvinfo : EIATTR_KPARAM_INFO
	.align		4
.L_24:
        /*0048*/ 	.byte	0x04, 0x17
        /*004a*/ 	.short	(.L_26 - .L_25)
.L_25:
        /*004c*/ 	.word	0x00000000
        /*0050*/ 	.short	0x0006
        /*0052*/ 	.short	0x0028
        /*0054*/ 	.byte	0x00, 0xf0, 0x21, 0x00


	//----- nvinfo : EIATTR_KPARAM_INFO
	.align		4
.L_26:
        /*0058*/ 	.byte	0x04, 0x17
        /*005a*/ 	.short	(.L_28 - .L_27)
.L_27:
        /*005c*/ 	.word	0x00000000
        /*0060*/ 	.short	0x0005
        /*0062*/ 	.short	0x0020
        /*0064*/ 	.byte	0x00, 0xf0, 0x11, 0x00


	//----- nvinfo : EIATTR_KPARAM_INFO
	.align		4
.L_28:
        /*0068*/ 	.byte	0x04, 0x17
        /*006a*/ 	.short	(.L_30 - .L_29)
.L_29:
        /*006c*/ 	.word	0x00000000
        /*0070*/ 	.short	0x0004
        /*0072*/ 	.short	0x001c
        /*0074*/ 	.byte	0x00, 0xf0, 0x11, 0x00


	//----- nvinfo : EIATTR_KPARAM_INFO
	.align		4
.L_30:
        /*0078*/ 	.byte	0x04, 0x17
        /*007a*/ 	.short	(.L_32 - .L_31)
.L_31:
        /*007c*/ 	.word	0x00000000
        /*0080*/ 	.short	0x0003
        /*0082*/ 	.short	0x0018
        /*0084*/ 	.byte	0x00, 0xf0, 0x11, 0x00


	//----- nvinfo : EIATTR_KPARAM_INFO
	.align		4
.L_32:
        /*0088*/ 	.byte	0x04, 0x17
        /*008a*/ 	.short	(.L_34 - .L_33)
.L_33:
        /*008c*/ 	.word	0x00000000
        /*0090*/ 	.short	0x0002
        /*0092*/ 	.short	0x0010
        /*0094*/ 	.byte	0x00, 0xf4, 0x21, 0x00


	//----- nvinfo : EIATTR_KPARAM_INFO
	.align		4
.L_34:
        /*0098*/ 	.byte	0x04, 0x17
        /*009a*/ 	.short	(.L_36 - .L_35)
.L_35:
        /*009c*/ 	.word	0x00000000
        /*00a0*/ 	.short	0x0001
        /*00a2*/ 	.short	0x0008
        /*00a4*/ 	.byte	0x00, 0xf4, 0x21, 0x00


	//----- nvinfo : EIATTR_KPARAM_INFO
	.align		4
.L_36:
        /*00a8*/ 	.byte	0x04, 0x17
        /*00aa*/ 	.short	(.L_38 - .L_37)
.L_37:
        /*00ac*/ 	.word	0x00000000
        /*00b0*/ 	.short	0x0000
        /*00b2*/ 	.short	0x0000
        /*00b4*/ 	.byte	0x00, 0xf4, 0x21, 0x00


	//----- nvinfo : EIATTR_AT_ENTRY_FRAGMENTS
	.align		4
.L_38:
        /*00b8*/ 	.byte	0x04, 0x4f
        /*00ba*/ 	.short	(.L_40 - .L_39)


	//   ....[0]....
.L_39:
        /*00bc*/ 	.word	0x00000004


	//----- nvinfo : EIATTR_RESERVED_SMEM_USED
	.align		4
.L_40:
        /*00c0*/ 	.byte	0x01, 0x41
	.zero		2


	//----- nvinfo : EIATTR_SPARSE_MMA_MASK
	.align		4
        /*00c4*/ 	.byte	0x03, 0x50
        /*00c6*/ 	.short	0x0000


	//----- nvinfo : EIATTR_TCGEN05_1CTA_USED
	.align		4
        /*00c8*/ 	.byte	0x01, 0x51
	.zero		2


	//----- nvinfo : EIATTR_MAXREG_COUNT
	.align		4
        /*00cc*/ 	.byte	0x03, 0x1b
        /*00ce*/ 	.short	0x00ff


	//----- nvinfo : EIATTR_NUM_BARRIERS
	.align		4
        /*00d0*/ 	.byte	0x02, 0x4c
        /*00d2*/ 	.byte	0x01
	.zero		1


	//----- nvinfo : EIATTR_INT_WARP_WIDE_INSTR_OFFSETS
	.align		4
        /*00d4*/ 	.byte	0x04, 0x31
        /*00d6*/ 	.short	(.L_42 - .L_41)


	//   ....[0]....
.L_41:
        /*00d8*/ 	.word	0x00001730


	//   ....[1]....
        /*00dc*/ 	.word	0x00001750


	//   ....[2]....
        /*00e0*/ 	.word	0x000017d0


	//   ....[3]....
        /*00e4*/ 	.word	0x000018e0


	//   ....[4]....
        /*00e8*/ 	.word	0x000018f0


	//   ....[5]....
        /*00ec*/ 	.word	0x00001900


	//   ....[6]....
        /*00f0*/ 	.word	0x00001910


	//   ....[7]....
        /*00f4*/ 	.word	0x00001c10


	//   ....[8]....
        /*00f8*/ 	.word	0x00001c20


	//   ....[9]....
        /*00fc*/ 	.word	0x00001d70


	//   ....[10]....
        /*0100*/ 	.word	0x00001d80


	//   ....[11]....
        /*0104*/ 	.word	0x00001dd0


	//   ....[12]....
        /*0108*/ 	.word	0x00001e10


	//   ....[13]....
        /*010c*/ 	.word	0x00001fa0


	//   ....[14]....
        /*0110*/ 	.word	0x00001fb0


	//   ....[15]....
        /*0114*/ 	.word	0x000021c0


	//   ....[16]....
        /*0118*/ 	.word	0x000021d0


	//   ....[17]....
        /*011c*/ 	.word	0x00002940


	//   ....[18]....
        /*0120*/ 	.word	0x00002990


	//----- nvinfo : EIATTR_COOP_GROUP_MASK_REGIDS
	.align		4
.L_42:
        /*0124*/ 	.byte	0x04, 0x29
        /*0126*/ 	.short	(.L_44 - .L_43)


	//   ....[0]....
.L_43:
        /*0128*/ 	.word	0xffffffff


	//   ....[1]....
        /*012c*/ 	.word	0xffffffff


	//   ....[2]....
        /*0130*/ 	.word	0xffffffff


	//   ....[3]....
        /*0134*/ 	.word	0xffffffff


	//   ....[4]....
        /*0138*/ 	.word	0xffffffff


	//   ....[5]....
        /*013c*/ 	.word	0xffffffff


	//   ....[6]....
        /*0140*/ 	.word	0xffffffff


	//   ....[7]....
        /*0144*/ 	.word	0xffffffff


	//   ....[8]....
        /*0148*/ 	.word	0xffffffff


	//   ....[9]....
        /*014c*/ 	.word	0xffffffff


	//----- nvinfo : EIATTR_COOP_GROUP_INSTR_OFFSETS
	.align		4
.L_44:
        /*0150*/ 	.byte	0x04, 0x28
        /*0152*/ 	.short	(.L_46 - .L_45)


	//   ....[0]....
.L_45:
        /*0154*/ 	.word	0x00000050


	//   ....[1]....
        /*0158*/ 	.word	0x00000310


	//   ....[2]....
        /*015c*/ 	.word	0x00000500


	//   ....[3]....
        /*0160*/ 	.word	0x000009c0


	//   ....[4]....
        /*0164*/ 	.word	0x00000b00


	//   ....[5]....
        /*0168*/ 	.word	0x00000fb0


	//   ....[6]....
        /*016c*/ 	.word	0x000010f0


	//   ....[7]....
        /*0170*/ 	.word	0x000015e0


	//   ....[8]....
        /*0174*/ 	.word	0x000027d0


	//   ....[9]....
        /*0178*/ 	.word	0x00002a40


	//----- nvinfo : EIATTR_VRC_CTA_INIT_COUNT
	.align		4
.L_46:
        /*017c*/ 	.byte	0x02, 0x4a
        /*017e*/ 	.byte	0x80
	.zero		1


	//----- nvinfo : EIATTR_MBARRIER_INSTR_OFFSETS
	.align		4
        /*0180*/ 	.byte	0x04, 0x39
        /*0182*/ 	.short	(.L_48 - .L_47)


	//   ....[0]....
.L_47:
        /*0184*/ 	.word	0x000017f0
        /*0188*/ 	.word	0x000000ff
        /*018c*/ 	.word	0x00008000
        /*0190*/ 	.short	0x0100
        /*0192*/ 	.byte	0x08
	.zero		1


	//   ....[1]....
        /*0194*/ 	.word	0x00001800
        /*0198*/ 	.word	0x000000ff
        /*019c*/ 	.word	0x00008010
        /*01a0*/ 	.short	0x0100
        /*01a2*/ 	.byte	0x08
	.zero		1


	//   ....[2]....
        /*01a4*/ 	.word	0x00001ad0
        /*01a8*/ 	.word	0x000000ff
        /*01ac*/ 	.word	0x00008000
        /*01b0*/ 	.short	0x010a
        /*01b2*/ 	.byte	0x08
	.zero		1


	//   ....[3]....
        /*01b4*/ 	.word	0x00001c70
        /*01b8*/ 	.word	0x000000ff
        /*01bc*/ 	.word	0x00008010
        /*01c0*/ 	.short	0x010a
        /*01c2*/ 	.byte	0x08
	.zero		1


	//   ....[4]....
        /*01c4*/ 	.word	0x00001e80
        /*01c8*/ 	.word	0x000000ff
        /*01cc*/ 	.word	0x00008000
        /*01d0*/ 	.short	0x010a
        /*01d2*/ 	.byte	0x08
	.zero		1


	//   ....[5]....
        /*01d4*/ 	.word	0x00001ff0
        /*01d8*/ 	.word	0x000000ff
        /*01dc*/ 	.word	0x00008010
        /*01e0*/ 	.short	0x010a
        /*01e2*/ 	.byte	0x08
	.zero		1


	//   ....[6]....
        /*01e4*/ 	.word	0x00002080
        /*01e8*/ 	.word	0x000000ff
        /*01ec*/ 	.word	0x00008000
        /*01f0*/ 	.short	0x0108
        /*01f2*/ 	.byte	0x08
	.zero		1


	//   ....[7]....
        /*01f4*/ 	.word	0x00002090
        /*01f8*/ 	.word	0x000000ff
        /*01fc*/ 	.word	0x00008010
        /*0200*/ 	.short	0x0108
        /*0202*/ 	.byte	0x08
	.zero		1


	//   ....[8]....
        /*0204*/ 	.word	0x00002a60
        /*0208*/ 	.word	0x000000ff
        /*020c*/ 	.word	0x00008000
        /*0210*/ 	.short	0x010a
        /*0212*/ 	.byte	0x08
	.zero		1


	//   ....[9]....
        /*0214*/ 	.word	0x00002a90
        /*0218*/ 	.word	0x000000ff
        /*021c*/ 	.word	0x00008010
        /*0220*/ 	.short	0x010a
        /*0222*/ 	.byte	0x08
	.zero		1


	//   ....[10]....
        /*0224*/ 	.word	0x00002ac0
        /*0228*/ 	.word	0x000000ff
        /*022c*/ 	.word	0x00008000
        /*0230*/ 	.short	0x010a
        /*0232*/ 	.byte	0x08
	.zero		1


	//   ....[11]....
        /*0234*/ 	.word	0x00002af0
        /*0238*/ 	.word	0x000000ff
        /*023c*/ 	.word	0x00008010
        /*0240*/ 	.short	0x010a
        /*0242*/ 	.byte	0x08
	.zero		1


	//----- nvinfo : EIATTR_NUM_MBARRIERS
	.align		4
.L_48:
        /*0244*/ 	.byte	0x03, 0x38
        /*0246*/ 	.short	0x0002


	//----- nvinfo : EIATTR_EXIT_INSTR_OFFSETS
	.align		4
        /*0248*/ 	.byte	0x04, 0x1c
        /*024a*/ 	.short	(.L_50 - .L_49)


	//   ....[0]....
.L_49:
        /*024c*/ 	.word	0x00002a50


	//----- nvinfo : EIATTR_REQNTID
	.align		4
.L_50:
        /*0250*/ 	.byte	0x04, 0x10
        /*0252*/ 	.short	(.L_52 - .L_51)
.L_51:
        /*0254*/ 	.word	0x00000080
        /*0258*/ 	.word	0x00000001
        /*025c*/ 	.word	0x00000001


	//----- nvinfo : EIATTR_CRS_STACK_SIZE
	.align		4
.L_52:
        /*0260*/ 	.byte	0x04, 0x1e
        /*0262*/ 	.short	(.L_54 - .L_53)
.L_53:
        /*0264*/ 	.word	0x00000000


	//----- nvinfo : EIATTR_CBANK_PARAM_SIZE
	.align		4
.L_54:
        /*0268*/ 	.byte	0x03, 0x19
        /*026a*/ 	.short	0x0050


	//----- nvinfo : EIATTR_PARAM_CBANK
	.align		4
        /*026c*/ 	.byte	0x04, 0x0a
        /*026e*/ 	.short	(.L_56 - .L_55)
	.align		4
.L_55:
        /*0270*/ 	.word	index@(.nv.constant0.gluon_tcgen05)
        /*0274*/ 	.short	0x0380
        /*0276*/ 	.short	0x0050


	//----- nvinfo : EIATTR_SW_WAR
	.align		4
.L_56:
        /*0278*/ 	.byte	0x04, 0x36
        /*027a*/ 	.short	(.L_58 - .L_57)
.L_57:
        /*027c*/ 	.word	0x00000008
.L_58:


//--------------------- .nv.compat                --------------------------
	.section	.nv.compat,"",@"SHT_CUDA_COMPAT_INFO"
	.align	4
        /*0000*/ 	.byte	0x02, 0x02, 0x02, 0x00, 0x02, 0x05, 0x05, 0x00, 0x02, 0x03, 0x03, 0x00, 0x02, 0x06, 0x01, 0x00


//--------------------- .nv.callgraph             --------------------------
	.section	.nv.callgraph,"",@"SHT_CUDA_CALLGRAPH"
	.align	4
	.sectionentsize	8
	.align		4
        /*0000*/ 	.word	0x00000000
	.align		4
        /*0004*/ 	.word	0xffffffff
	.align		4
        /*0008*/ 	.word	0x00000000
	.align		4
        /*000c*/ 	.word	0xfffffffe
	.align		4
        /*0010*/ 	.word	0x00000000
	.align		4
        /*0014*/ 	.word	0xfffffffd
	.align		4
        /*0018*/ 	.word	0x00000000
	.align		4
        /*001c*/ 	.word	0xfffffffc


//--------------------- .text.gluon_tcgen05       --------------------------
	.section	.text.gluon_tcgen05,"ax",@progbits
	.align	128
        .global         gluon_tcgen05
        .type           gluon_tcgen05,@function
        .size           gluon_tcgen05,(.L_x_73 - gluon_tcgen05)
        .other          gluon_tcgen05,@"STO_CUDA_ENTRY STV_DEFAULT"
gluon_tcgen05:
.text.gluon_tcgen05:
[----:B------:R-:W1:Y:S01]  /*0000*/  LDC R1, c[0x0][0x37c] ;  /* 0x0000df00ff017b82 */ /* 0x000e620000000800 */
[----:B------:R-:W2:Y:S02]  /*0010*/  S2R R0, SR_TID.X ;  /* 0x0000000000007919 */ /* 0x000ea40000002100 */
[----:B--2---:R-:W-:-:S13]  /*0020*/  ISETP.GE.U32.AND P2, PT, R0, 0x20, PT ;  /* 0x000000200000780c */ /* 0x004fda0003f46070 */
[----:B------:R-:W-:Y:S05]  /*0030*/  @P2 BRA `(.L_x_0) ;  /* 0x0000000000b82947 */ /* 0x000fea0003800000 */
[----:B------:R-:W2:Y:S01]  /*0040*/  S2UR UR6, SR_CgaCtaId ;  /* 0x00000000000679c3 */ /* 0x000ea20000008800 */
[----:B------:R-:W-:Y:S01]  /*0050*/  NOP ;  /* 0x0000000000007918 */ /* 0x000fe20000000000 */
[----:B------:R-:W-:Y:S02]  /*0060*/  UMOV UR4, 0x40 ;  /* 0x0000004000047882 */ /* 0x000fe40000000000 */
[----:B--2---:R-:W-:-:S09]  /*0070*/  ULEA UR4, UR6, UR4, 0x18 ;  /* 0x0000000406047291 */ /* 0x004fd2000f8ec0ff */
[----:B------:R-:W2:Y:S01]  /*0080*/  LDS.U8 R2, [UR4] ;  /* 0x00000004ff027984 */ /* 0x000ea20008000000 */
[----:B------:R-:W-:Y:S02]  /*0090*/  UMOV UR4, 0x400 ;  /* 0x0000040000047882 */ /* 0x000fe40000000000 */
[----:B------:R-:W-:Y:S01]  /*00a0*/  ULEA UR4, UR6, UR4, 0x18 ;  /* 0x0000000406047291 */ /* 0x000fe2000f8ec0ff */
[----:B--2---:R-:W-:-:S13]  /*00b0*/  ISETP.NE.AND P0, PT, R2, RZ, PT ;  /* 0x000000ff0200720c */ /* 0x004fda0003f05270 */
[----:B------:R-:W-:Y:S05]  /*00c0*/  @P0 BRA `(.L_x_1) ;  /* 0x00000000007c0947 */ /* 0x000fea0003800000 */
[----:B------:R-:W-:-:S13]  /*00d0*/  ELECT P0, URZ, PT ;  /* 0x0000000000ff782f */ /* 0x000fda0003800000 */
[----:B------:R-:W-:Y:S05]  /*00e0*/  @!P0 BRA `(.L_x_2) ;  /* 0x0000000000848947 */ /* 0x000fea0003800000 */
[----:B------:R-:W-:Y:S01]  /*00f0*/  UMOV UR5, 0x4 ;  /* 0x0000000400057882 */ /* 0x000fe20000000000 */
[----:B------:R-:W-:Y:S02]  /*0100*/  IMAD.MOV.U32 R5, RZ, RZ, 0x1 ;  /* 0x00000001ff057424 */ /* 0x000fe400078e00ff */
[----:B------:R-:W-:Y:S02]  /*0110*/  IMAD.MOV.U32 R3, RZ, RZ, 0xf ;  /* 0x0000000fff037424 */ /* 0x000fe400078e00ff */
[----:B------:R-:W-:Y:S04]  /*0120*/  DEPBAR.LE SB2, 0x36 ;  /* 0x0000ad800000791a */ /* 0x000fe80000000000 */
[----:B------:R-:W2:Y:S02]  /*0130*/  UTCATOMSWS.FIND_AND_SET.ALIGN UP0, UR5, UR5 ;  /* 0x00000005000575e3 */ /* 0x000ea40008000800 */
[----:B--2---:R-:W-:-:S04]  /*0140*/  PLOP3.LUT P0, PT, PT, PT, UP0, 0x80, 0x8 ;  /* 0x000000000008781c */ /* 0x004fc80003f0f008 */
[----:B------:R-:W-:-:S04]  /*0150*/  SEL R2, RZ, 0xffffffff, !P0 ;  /* 0xffffffffff027807 */ /* 0x000fc80004000000 */
[----:B------:R-:W-:Y:S01]  /*0160*/  ISETP.NE.AND P0, PT, R2, RZ, PT ;  /* 0x000000ff0200720c */ /* 0x000fe20003f05270 */
[----:B------:R-:W-:-:S12]  /*0170*/  IMAD.U32 R2, RZ, RZ, UR5 ;  /* 0x00000005ff027e24 */ /* 0x000fd8000f8e00ff */
[----:B------:R-:W-:Y:S05]  /*0180*/  @P0 BRA `(.L_x_3) ;  /* 0x0000000000240947 */ /* 0x000fea0003800000 */
.L_x_4:
[----:B------:R-:W-:Y:S05]  /*0190*/  NANOSLEEP 0x64 ;  /* 0x000000640000795d */ /* 0x000fea0003800000 */
[----:B------:R-:W-:-:S05]  /*01a0*/  UMOV UR5, 0x4 ;  /* 0x0000000400057882 */ /* 0x000fca0000000000 */
[----:B------:R-:W-:Y:S04]  /*01b0*/  DEPBAR.LE SB2, 0x36 ;  /* 0x0000ad800000791a */ /* 0x000fe80000000000 */
[----:B------:R-:W2:Y:S02]  /*01c0*/  UTCATOMSWS.FIND_AND_SET.ALIGN UP0, UR5, UR5 ;  /* 0x00000005000575e3 */ /* 0x000ea40008000800 */
[----:B--2---:R-:W-:-:S04]  /*01d0*/  PLOP3.LUT P0, PT, PT, PT, UP0, 0x80, 0x8 ;  /* 0x000000000008781c */ /* 0x004fc80003f0f008 */
[----:B------:R-:W-:-:S04]  /*01e0*/  SEL R2, RZ, 0xffffffff, !P0 ;  /* 0xffffffffff027807 */ /* 0x000fc80004000000 */
[----:B------:R-:W-:Y:S01]  /*01f0*/  ISETP.NE.AND P0, PT, R2, RZ, PT ;  /* 0x000000ff0200720c */ /* 0x000fe20003f05270 */
[----:B------:R-:W-:-:S12]  /*0200*/  IMAD.U32 R2, RZ, RZ, UR5 ;  /* 0x00000005ff027e24 */ /* 0x000fd8000f8e00ff */
[----:B------:R-:W-:Y:S05]  /*0210*/  @!P0 BRA `(.L_x_4) ;  /* 0xfffffffc00dc8947 */ /* 0x000fea000383ffff */
.L_x_3:
[C---:B------:R-:W-:Y:S01]  /*0220*/  VIADD R4, R2.reuse, 0x10 ;  /* 0x0000001002047836 */ /* 0x040fe20000000000 */
[----:B------:R-:W-:Y:S01]  /*0230*/  UMOV UR5, 0x50 ;  /* 0x0000005000057882 */ /* 0x000fe20000000000 */
[----:B------:R-:W-:Y:S01]  /*0240*/  SHF.L.U32 R3, R3, R2, RZ ;  /* 0x0000000203037219 */ /* 0x000fe200000006ff */
[----:B------:R-:W-:Y:S01]  /*0250*/  ULEA UR5, UR6, UR5, 0x18 ;  /* 0x0000000506057291 */ /* 0x000fe2000f8ec0ff */
[----:B------:R-:W-:Y:S01]  /*0260*/  IMAD.SHL.U32 R2, R2, 0x20, RZ ;  /* 0x0000002002027824 */ /* 0x000fe200078e00ff */
[----:B------:R-:W-:-:S04]  /*0270*/  SHF.L.U32 R4, R5, R4, RZ ;  /* 0x0000000405047219 */ /* 0x000fc800000006ff */
[----:B------:R-:W-:-:S05]  /*0280*/  LOP3.LUT R3, R4, R3, RZ, 0xfc, !PT ;  /* 0x0000000304037212 */ /* 0x000fca00078efcff */
[----:B------:R2:W-:Y:S04]  /*0290*/  ATOMS.OR RZ, [UR5], R3 ;  /* 0x00000003ffff798c */ /* 0x0005e8000b000005 */
[----:B------:R2:W-:Y:S01]  /*02a0*/  STS [UR4], R2 ;  /* 0x00000002ff007988 */ /* 0x0005e20008000804 */
[----:B------:R-:W-:Y:S05]  /*02b0*/  BRA `(.L_x_2) ;  /* 0x0000000000107947 */ /* 0x000fea0003800000 */
.L_x_1:
[----:B------:R-:W-:Y:S01]  /*02c0*/  IMAD.MOV.U32 R3, RZ, RZ, -0x1 ;  /* 0xffffffffff037424 */ /* 0x000fe200078e00ff */
[----:B------:R-:W-:-:S04]  /*02d0*/  MOV R2, 0x300 ;  /* 0x0000030000027802 */ /* 0x000fc80000000f00 */
[----:B------:R2:W-:Y:S03]  /*02e0*/  STS [UR4], R3 ;  /* 0x00000003ff007988 */ /* 0x0005e60008000804 */
[----:B-12---:R-:W-:Y:S05]  /*02f0*/  CALL.REL.NOINC `($__internal_1_$__cuda_sm10x_tcgen05_guardrail_trap_phase_invalid_during_alloc) ;  /* 0x0000002800147944 */ /* 0x006fea0003c00000 */
.L_x_2:
[----:B------:R-:W-:Y:S05]  /*0300*/  WARPSYNC.ALL ;  /* 0x0000000000007948 */ /* 0x000fea0003800000 */
[----:B------:R-:W-:Y:S01]  /*0310*/  NOP ;  /* 0x0000000000007918 */ /* 0x000fe20000000000 */
.L_x_0:
[----:B------:R-:W3:Y:S08]  /*0320*/  S2UR UR4, SR_CgaCtaId ;  /* 0x00000000000479c3 */ /* 0x000ef00000008800 */
[----:B------:R-:W-:Y:S01]  /*0330*/  BAR.SYNC.DEFER_BLOCKING 0x0 ;  /* 0x0000000000007b1d */ /* 0x000fe20000010000 */
[----:B------:R-:W-:-:S05]  /*0340*/  LOP3.LUT R132, R0, 0x7f, RZ, 0xc0, !PT ;  /* 0x0000007f00847812 */ /* 0x000fca00078ec0ff */
[----:B------:R-:W-:Y:S02]  /*0350*/  UMOV UR8, 0x400 ;  /* 0x0000040000087882 */ /* 0x000fe40000000000 */
[----:B------:R-:W4:Y:S08]  /*0360*/  LDC R4, c[0x0][0x398] ;  /* 0x0000e600ff047b82 */ /* 0x000f300000000800 */
[----:B------:R-:W5:Y:S01]  /*0370*/  LDC R12, c[0x0][0x3a0] ;  /* 0x0000e800ff0c7b82 */ /* 0x000f620000000800 */
[----:B---3--:R-:W-:-:S07]  /*0380*/  ULEA UR8, UR4, UR8, 0x18 ;  /* 0x0000000804087291 */ /* 0x008fce000f8ec0ff */
[----:B------:R-:W3:Y:S02]  /*0390*/  S2UR UR20, SR_CTAID.Y ;  /* 0x00000000001479c3 */ /* 0x000ee40000002600 */
[----:B--2---:R-:W2:Y:S06]  /*03a0*/  LDS R3, [UR8] ;  /* 0x00000008ff037984 */ /* 0x004eac0008000800 */
[----:B------:R-:W-:Y:S06]  /*03b0*/  BAR.SYNC.DEFER_BLOCKING 0x0 ;  /* 0x0000000000007b1d */ /* 0x000fec0000010000 */
[----:B------:R-:W-:Y:S05]  /*03c0*/  @P2 BRA `(.L_x_5) ;  /* 0x0000000000182947 */ /* 0x000fea0003800000 */
[----:B------:R-:W-:Y:S01]  /*03d0*/  ELECT P0, URZ, PT ;  /* 0x0000000000ff782f */ /* 0x000fe20003800000 */
[----:B------:R-:W-:Y:S01]  /*03e0*/  IMAD.MOV.U32 R2, RZ, RZ, 0x1 ;  /* 0x00000001ff027424 */ /* 0x000fe200078e00ff */
[----:B------:R-:W-:Y:S01]  /*03f0*/  UMOV UR5, 0x40 ;  /* 0x0000004000057882 */ /* 0x000fe20000000000 */
[----:B------:R-:W-:Y:S01]  /*0400*/  UVIRTCOUNT.DEALLOC.SMPOOL 0x80 ;  /* 0x000000800000784c */ /* 0x000fe20000000000 */
[----:B------:R-:W-:-:S09]  /*0410*/  ULEA UR5, UR4, UR5, 0x18 ;  /* 0x0000000504057291 */ /* 0x000fd2000f8ec0ff */
[----:B------:R5:W-:Y:S03]  /*0420*/  @P0 STS.U8 [UR5], R2 ;  /* 0x00000002ff000988 */ /* 0x000be60008000005 */
.L_x_5:
[----:B------:R-:W5:Y:S01]  /*0430*/  S2UR UR4, SR_CTAID.Z ;  /* 0x00000000000479c3 */ /* 0x000f620000002700 */
[----:B------:R-:W4:Y:S01]  /*0440*/  LDCU UR5, c[0x0][0x370] ;  /* 0x00006e00ff0577ac */ /* 0x000f220008000800 */
[----:B------:R-:W-:Y:S01]  /*0450*/  ISETP.GE.U32.AND P0, PT, R132, 0x20, PT ;  /* 0x000000208400780c */ /* 0x000fe20003f06070 */
[----:B----4-:R-:W-:Y:S01]  /*0460*/  VIADD R4, R4, 0xffffffff ;  /* 0xffffffff04047836 */ /* 0x010fe20000000000 */
[C---:B------:R-:W-:Y:S01]  /*0470*/  ISETP.NE.U32.AND P3, PT, R132.reuse, RZ, PT ;  /* 0x000000ff8400720c */ /* 0x040fe20003f65070 */
[----:B------:R-:W5:Y:S01]  /*0480*/  LDCU UR6, c[0x0][0x374] ;  /* 0x00006e80ff0677ac */ /* 0x000f620008000800 */
[----:B------:R-:W-:Y:S01]  /*0490*/  LEA R10, R132, UR8, 0x2 ;  /* 0x00000008840a7c11 */ /* 0x000fe2000f8e10ff */
[----:B-----5:R-:W-:Y:S01]  /*04a0*/  VIADD R11, R12, 0xffffffff ;  /* 0xffffffff0c0b7836 */ /* 0x020fe20000000000 */
[----:B------:R-:W4:Y:S01]  /*04b0*/  S2UR UR11, SR_CTAID.X ;  /* 0x00000000000b79c3 */ /* 0x000f220000002500 */
[----:B------:R-:W5:Y:S01]  /*04c0*/  LDCU.64 UR14, c[0x0][0x3c0] ;  /* 0x00007800ff0e77ac */ /* 0x000f620008000a00 */
[----:B--2---:R-:W-:Y:S01]  /*04d0*/  R2UR UR30, R3 ;  /* 0x00000000031e72ca */ /* 0x004fe200000e0000 */
[----:B------:R-:W-:Y:S04]  /*04e0*/  BSSY.RECONVERGENT B0, `(.L_x_6) ;  /* 0x0000011000007945 */ /* 0x000fe80003800200 */
[----:B------:R2:W-:Y:S01]  /*04f0*/  @!P0 STS [R10], RZ ;  /* 0x000000ff0a008388 */ /* 0x0005e20000000800 */
[----:B------:R-:W-:-:S03]  /*0500*/  NOP ;  /* 0x0000000000007918 */ /* 0x000fc60000000000 */
[----:B------:R2:W-:Y:S01]  /*0510*/  @!P3 STS [UR8+0x24], R4 ;  /* 0x00002404ff00b988 */ /* 0x0005e20008000808 */
[----:B---3--:R-:W-:-:S03]  /*0520*/  UIMAD UR4, UR4, UR6, UR20 ;  /* 0x00000006040472a4 */ /* 0x008fc6000f8e0214 */
[----:B------:R2:W-:Y:S01]  /*0530*/  @!P3 STS [UR8+0x20], R11 ;  /* 0x0000200bff00b988 */ /* 0x0005e20008000808 */
[----:B----4-:R-:W-:-:S04]  /*0540*/  UIMAD UR4, UR4, UR5, UR11 ;  /* 0x00000005040472a4 */ /* 0x010fc8000f8e020b */
[----:B------:R-:W-:-:S04]  /*0550*/  UIMAD UR4, UR4, 0x180, URZ ;  /* 0x00000180040478a4 */ /* 0x000fc8000f8e02ff */
[----:B-----5:R-:W-:-:S04]  /*0560*/  UIADD3 UR12, UP0, UPT, UR4, UR14, URZ ;  /* 0x0000000e040c7290 */ /* 0x020fc8000ff1e0ff */
[----:B------:R-:W-:Y:S01]  /*0570*/  ULEA.HI.X.SX32 UR13, UR4, UR15, 0x1, UP0 ;  /* 0x0000000f040d7291 */ /* 0x000fe200080f0eff */
[----:B--2---:R-:W-:Y:S11]  /*0580*/  @P3 BRA `(.L_x_7) ;  /* 0x0000000000183947 */ /* 0x004ff60003800000 */
[----:B------:R-:W2:Y:S01]  /*0590*/  LDS R2, [UR8+0x8] ;  /* 0x00000808ff027984 */ /* 0x000ea20008000800 */
[----:B------:R-:W3:Y:S01]  /*05a0*/  LDC.64 R6, c[0x0][0x380] ;  /* 0x0000e000ff067b82 */ /* 0x000ee20000000a00 */
[----:B------:R-:W-:Y:S02]  /*05b0*/  IMAD.MOV.U32 R3, RZ, RZ, 0x70 ;  /* 0x00000070ff037424 */ /* 0x000fe400078e00ff */
[----:B---3--:R3:W-:Y:S03]  /*05c0*/  STS.64 [UR8], R6 ;  /* 0x00000006ff007988 */ /* 0x0087e60008000a08 */
[----:B--2---:R-:W-:-:S05]  /*05d0*/  LOP3.LUT R2, R2, 0x10, R3, 0xd8, !PT ;  /* 0x0000001002027812 */ /* 0x004fca00078ed803 */
[----:B------:R3:W-:Y:S02]  /*05e0*/  STS [UR8+0x8], R2 ;  /* 0x00000802ff007988 */ /* 0x0007e40008000808 */
.L_x_7:
[----:B------:R-:W-:Y:S05]  /*05f0*/  BSYNC.RECONVERGENT B0 ;  /* 0x0000000000007941 */ /* 0x000fea0003800200 */
.L_x_6:
[----:B------:R-:W-:Y:S04]  /*0600*/  BSSY.RECONVERGENT B0, `(.L_x_8) ;  /* 0x000000a000007945 */ /* 0x000fe80003800200 */
[----:B------:R-:W-:Y:S05]  /*0610*/  @P3 BRA `(.L_x_9) ;  /* 0x0000000000203947 */ /* 0x000fea0003800000 */
[----:B---3--:R-:W2:Y:S01]  /*0620*/  LDS R2, [UR8+0x34] ;  /* 0x00003408ff027984 */ /* 0x008ea20008000800 */
[----:B------:R-:W-:Y:S02]  /*0630*/  IMAD.MOV.U32 R3, RZ, RZ, 0x3f000000 ;  /* 0x3f000000ff037424 */ /* 0x000fe400078e00ff */
[----:B------:R-:W-:Y:S01]  /*0640*/  @!P3 IMAD.MOV.U32 R5, RZ, RZ, 0x7f ;  /* 0x0000007fff05b424 */ /* 0x000fe200078e00ff */
[----:B------:R-:W3:Y:S02]  /*0650*/  @!P3 LDS R6, [UR8+0x38] ;  /* 0x00003808ff06b984 */ /* 0x000ee40008000800 */
[----:B--2---:R-:W-:Y:S02]  /*0660*/  LOP3.LUT R2, R2, 0xff000000, R3, 0xb8, !PT ;  /* 0xff00000002027812 */ /* 0x004fe400078eb803 */
[----:B---3--:R-:W-:-:S03]  /*0670*/  @!P3 LOP3.LUT R3, R6, 0xff, R5, 0xb8, !PT ;  /* 0x000000ff0603b812 */ /* 0x008fc600078eb805 */
[----:B------:R2:W-:Y:S04]  /*0680*/  STS [UR8+0x34], R2 ;  /* 0x00003402ff007988 */ /* 0x0005e80008000808 */
[----:B------:R2:W-:Y:S02]  /*0690*/  @!P3 STS [UR8+0x38], R3 ;  /* 0x00003803ff00b988 */ /* 0x0005e40008000808 */
.L_x_9:
[----:B------:R-:W-:Y:S05]  /*06a0*/  BSYNC.RECONVERGENT B0 ;  /* 0x0000000000007941 */ /* 0x000fea0003800200 */
.L_x_8:
[----:B------:R-:W-:Y:S04]  /*06b0*/  BSSY.RECONVERGENT B0, `(.L_x_10) ;  /* 0x000000e000007945 */ /* 0x000fe80003800200 */
[----:B------:R-:W-:Y:S05]  /*06c0*/  @P3 BRA `(.L_x_11) ;  /* 0x0000000000303947 */ /* 0x000fea0003800000 */
[----:B--2---:R-:W2:Y:S01]  /*06d0*/  LDS R3, [UR8+0x34] ;  /* 0x00003408ff037984 */ /* 0x004ea20008000800 */
[----:B------:R-:W4:Y:S03]  /*06e0*/  LDC.64 R8, c[0x0][0x3a8] ;  /* 0x0000ea00ff087b82 */ /* 0x000f260000000a00 */
[----:B---3--:R-:W3:Y:S01]  /*06f0*/  LDS R2, [UR8+0x1c] ;  /* 0x00001c08ff027984 */ /* 0x008ee20008000800 */
[C---:B----4-:R-:W-:Y:S01]  /*0700*/  SHF.L.U64.HI R6, R8.reuse, 0x1, R9 ;  /* 0x0000000108067819 */ /* 0x050fe20000010209 */
[----:B------:R-:W-:-:S03]  /*0710*/  IMAD.SHL.U32 R5, R8, 0x2, RZ ;  /* 0x0000000208057824 */ /* 0x000fc600078e00ff */
[--C-:B------:R-:W-:Y:S02]  /*0720*/  SHF.R.U32.HI R7, RZ, 0x4, R6.reuse ;  /* 0x00000004ff077819 */ /* 0x100fe40000011606 */
[----:B------:R-:W-:-:S05]  /*0730*/  SHF.R.U64 R5, R5, 0x4, R6 ;  /* 0x0000000405057819 */ /* 0x000fca0000001206 */
[----:B------:R4:W-:Y:S01]  /*0740*/  STS [UR8+0xc], R5 ;  /* 0x00000c05ff007988 */ /* 0x0009e20008000808 */
[----:B--2---:R-:W-:Y:S02]  /*0750*/  LOP3.LUT R3, R3, 0x7, RZ, 0xb8, !PT ;  /* 0x0000000703037812 */ /* 0x004fe400078eb8ff */
[----:B---3--:R-:W-:-:S03]  /*0760*/  LOP3.LUT R2, R2, 0xf, R7, 0xb8, !PT ;  /* 0x0000000f02027812 */ /* 0x008fc600078eb807 */
[----:B------:R4:W-:Y:S04]  /*0770*/  STS [UR8+0x34], R3 ;  /* 0x00003403ff007988 */ /* 0x0009e80008000808 */
[----:B------:R4:W-:Y:S02]  /*0780*/  STS [UR8+0x1c], R2 ;  /* 0x00001c02ff007988 */ /* 0x0009e40008000808 */
.L_x_11:
[----:B------:R-:W-:Y:S05]  /*0790*/  BSYNC.RECONVERGENT B0 ;  /* 0x0000000000007941 */ /* 0x000fea0003800200 */
.L_x_10:
[----:B------:R-:W-:Y:S04]  /*07a0*/  BSSY.RECONVERGENT B1, `(.L_x_12) ;  /* 0x000001a000017945 */ /* 0x000fe80003800200 */
[----:B------:R-:W-:Y:S04]  /*07b0*/  BSSY.RELIABLE B0, `(.L_x_13) ;  /* 0x0000015000007945 */ /* 0x000fe80003800100 */
[----:B------:R-:W-:Y:S05]  /*07c0*/  @P3 BRA `(.L_x_14) ;  /* 0x0000000000203947 */ /* 0x000fea0003800000 */
[----:B--234-:R-:W2:Y:S02]  /*07d0*/  LDS R2, [UR8+0x34] ;  /* 0x00003408ff027984 */ /* 0x01cea40008000800 */
[----:B--2---:R-:W-:-:S05]  /*07e0*/  LOP3.LUT R2, R2, 0x38, RZ, 0xb8, !PT ;  /* 0x0000003802027812 */ /* 0x004fca00078eb8ff */
[----:B------:R2:W-:Y:S01]  /*07f0*/  STS [UR8+0x34], R2 ;  /* 0x00003402ff007988 */ /* 0x0005e20008000808 */
[----:B------:R-:W-:Y:S05]  /*0800*/  @P3 BRA `(.L_x_15) ;  /* 0x0000000000203947 */ /* 0x000fea0003800000 */
[----:B--2---:R-:W2:Y:S01]  /*0810*/  LDS R2, [UR8+0x8] ;  /* 0x00000808ff027984 */ /* 0x004ea20008000800 */
[----:B------:R-:W-:-:S05]  /*0820*/  IMAD.MOV.U32 R3, RZ, RZ, 0x780 ;  /* 0x00000780ff037424 */ /* 0x000fca00078e00ff */
[----:B--2---:R-:W-:-:S05]  /*0830*/  LOP3.LUT R2, R2, 0x500, R3, 0xd8, !PT ;  /* 0x0000050002027812 */ /* 0x004fca00078ed803 */
[----:B------:R5:W-:Y:S02]  /*0840*/  STS [UR8+0x8], R2 ;  /* 0x00000802ff007988 */ /* 0x000be40008000808 */
.L_x_14:
[----:B------:R-:W-:Y:S05]  /*0850*/  @P3 BRA `(.L_x_16) ;  /* 0x0000000000283947 */ /* 0x000fea0003800000 */
[----:B--2345:R-:W2:Y:S02]  /*0860*/  LDS R2, [UR8+0x8] ;  /* 0x00000808ff027984 */ /* 0x03cea40008000800 */
[----:B--2---:R-:W-:-:S05]  /*0870*/  LOP3.LUT R2, R2, 0x1800, RZ, 0xb8, !PT ;  /* 0x0000180002027812 */ /* 0x004fca00078eb8ff */
[----:B------:R3:W-:Y:S02]  /*0880*/  STS [UR8+0x8], R2 ;  /* 0x00000802ff007988 */ /* 0x0007e40008000808 */
.L_x_15:
[----:B------:R-:W-:Y:S05]  /*0890*/  @P3 BREAK.RELIABLE B0 ;  /* 0x0000000000003942 */ /* 0x000fea0003800100 */
[----:B------:R-:W-:Y:S05]  /*08a0*/  @P3 BRA `(.L_x_17) ;  /* 0x0000000000243947 */ /* 0x000fea0003800000 */
[----:B------:R-:W4:Y:S01]  /*08b0*/  LDS R3, [UR8+0x8] ;  /* 0x00000808ff037984 */ /* 0x000f220008000800 */
[----:B--23--:R-:W-:-:S05]  /*08c0*/  IMAD.MOV.U32 R2, RZ, RZ, 0x6000 ;  /* 0x00006000ff027424 */ /* 0x00cfca00078e00ff */
[----:B----4-:R-:W-:-:S04]  /*08d0*/  LOP3.LUT R2, R3, 0x6000, R2, 0xd8, !PT ;  /* 0x0000600003027812 */ /* 0x010fc800078ed802 */
[----:B------:R-:W-:-:S05]  /*08e0*/  LOP3.LUT R2, R2, 0x400000, RZ, 0xb8, !PT ;  /* 0x0040000002027812 */ /* 0x000fca00078eb8ff */
[----:B------:R2:W-:Y:S02]  /*08f0*/  STS [UR8+0x8], R2 ;  /* 0x00000802ff007988 */ /* 0x0005e40008000808 */
.L_x_16:
[----:B------:R-:W-:Y:S05]  /*0900*/  BSYNC.RELIABLE B0 ;  /* 0x0000000000007941 */ /* 0x000fea0003800100 */
.L_x_13:
[----:B--2345:R-:W2:Y:S02]  /*0910*/  @!P3 LDS R2, [UR8+0x8] ;  /* 0x00000808ff02b984 */ /* 0x03cea40008000800 */
[----:B--2---:R-:W-:-:S05]  /*0920*/  @!P3 LOP3.LUT R2, R2, 0x8000, RZ, 0xb8, !PT ;  /* 0x000080000202b812 */ /* 0x004fca00078eb8ff */
[----:B------:R4:W-:Y:S02]  /*0930*/  @!P3 STS [UR8+0x8], R2 ;  /* 0x00000802ff00b988 */ /* 0x0009e40008000808 */
.L_x_17:
[----:B------:R-:W-:Y:S05]  /*0940*/  BSYNC.RECONVERGENT B1 ;  /* 0x0000000000017941 */ /* 0x000fea0003800200 */
.L_x_12:
[----:B------:R-:W-:Y:S05]  /*0950*/  WARPSYNC.ALL ;  /* 0x0000000000007948 */ /* 0x000fea0003800000 */
[----:B------:R-:W-:Y:S01]  /*0960*/  NOP ;  /* 0x0000000000007918 */ /* 0x000fe20000000000 */
[----:B------:R-:W5:Y:S02]  /*0970*/  LDC R5, c[0x0][0x39c] ;  /* 0x0000e700ff057b82 */ /* 0x000f640000000800 */
[----:B-----5:R-:W-:Y:S01]  /*0980*/  VIADD R5, R5, 0xffffffff ;  /* 0xffffffff05057836 */ /* 0x020fe20000000000 */
[----:B------:R-:W-:Y:S06]  /*0990*/  @P0 BRA `(.L_x_18) ;  /* 0x0000000000300947 */ /* 0x000fec0003800000 */
[----:B--234-:R-:W2:Y:S01]  /*09a0*/  S2R R2, SR_LANEID ;  /* 0x0000000000027919 */ /* 0x01cea20000000000 */
[----:B------:R-:W-:Y:S05]  /*09b0*/  WARPSYNC.ALL ;  /* 0x0000000000007948 */ /* 0x000fea0003800000 */
[----:B------:R-:W-:Y:S01]  /*09c0*/  NOP ;  /* 0x0000000000007918 */ /* 0x000fe20000000000 */
[----:B--2---:R-:W-:-:S05]  /*09d0*/  IMAD.SHL.U32 R6, R2, 0x4, RZ ;  /* 0x0000000402067824 */ /* 0x004fca00078e00ff */
[----:B------:R-:W2:Y:S01]  /*09e0*/  LDS R7, [R6+UR8] ;  /* 0x0000000806077984 */ /* 0x000ea20008000800 */
[----:B------:R-:W-:-:S05]  /*09f0*/  IADD3 R2, P1, PT, R6, UR12, RZ ;  /* 0x0000000c06027c10 */ /* 0x000fca000ff3e0ff */
[----:B------:R-:W-:-:S05]  /*0a00*/  IMAD.X R3, RZ, RZ, UR13, P1 ;  /* 0x0000000dff037e24 */ /* 0x000fca00088e06ff */
[----:B--2---:R5:W2:Y:S01]  /*0a10*/  ATOMG.E.EXCH.STRONG.GPU PT, RZ, [R2], R7 ;  /* 0x0000000702ff73a8 */ /* 0x004aa200041ee100 */
[----:B------:R-:W-:-:S04]  /*0a20*/  DEPBAR {5,4,3,2,1,0} ;  /* 0x0000003f0000791a */ /* 0x000fc80000000000 */
[----:B------:R-:W3:Y:S02]  /*0a30*/  CCTL.E.C.LDCU.IV.DEEP [UR12] ;  /* 0x000000000c007540 */ /* 0x000ee40009c08000 */
[----:B---3--:R5:W-:Y:S01]  /*0a40*/  UTMACCTL.IV [UR12] ;  /* 0x000000000c0079b9 */ /* 0x008be20008000000 */
[----:B------:R-:W-:Y:S01]  /*0a50*/  NOP ;  /* 0x0000000000007918 */ /* 0x000fe20000000000 */
.L_x_18:
[----:B------:R-:W-:Y:S05]  /*0a60*/  @P0 BRA `(.L_x_19) ;  /* 0x00000000000c0947 */ /* 0x000fea0003800000 */
[----:B------:R0:W-:Y:S01]  /*0a70*/  UTMACMDFLUSH ;  /* 0x00000000000079b7 */ /* 0x0001e20000000000 */
[----:B------:R-:W-:Y:S05]  /*0a80*/  @P0 BRA `(.L_x_19) ;  /* 0x0000000000040947 */ /* 0x000fea0003800000 */
[----:B------:R-:W-:-:S04]  /*0a90*/  DEPBAR.LE SB0, 0x0 ;  /* 0x000080000000791a */ /* 0x000fc80000000000 */
.L_x_19:
[----:B------:R-:W-:Y:S05]  /*0aa0*/  WARPSYNC.ALL ;  /* 0x0000000000007948 */ /* 0x000fea0003800000 */
[----:B------:R-:W-:Y:S01]  /*0ab0*/  NOP ;  /* 0x0000000000007918 */ /* 0x000fe20000000000 */
[----:B--2---:R-:W-:Y:S06]  /*0ac0*/  BAR.SYNC.DEFER_BLOCKING 0x0 ;  /* 0x0000000000007b1d */ /* 0x004fec0000010000 */
[----:B------:R-:W-:Y:S02]  /*0ad0*/  BSSY.RECONVERGENT B1, `(.L_x_20) ;  /* 0x000000b000017945 */ /* 0x000fe40003800200 */
[----:B------:R-:W-:Y:S06]  /*0ae0*/  BAR.SYNC.DEFER_BLOCKING 0x0 ;  /* 0x0000000000007b1d */ /* 0x000fec0000010000 */
[----:B------:R2:W-:Y:S01]  /*0af0*/  @!P0 STS [R10], RZ ;  /* 0x000000ff0a008388 */ /* 0x0005e20000000800 */
[----:B------:R-:W-:Y:S01]  /*0b00*/  NOP ;  /* 0x0000000000007918 */ /* 0x000fe20000000000 */
[----:B------:R-:W-:Y:S05]  /*0b10*/  @P3 BRA `(.L_x_21) ;  /* 0x0000000000183947 */ /* 0x000fea0003800000 */
[----:B---345:R-:W3:Y:S01]  /*0b20*/  LDS R2, [UR8+0x8] ;  /* 0x00000808ff027984 */ /* 0x038ee20008000800 */
[----:B------:R-:W4:Y:S01]  /*0b30*/  LDC.64 R6, c[0x0][0x388] ;  /* 0x0000e200ff067b82 */ /* 0x000f220000000a00 */
[----:B------:R-:W-:Y:S02]  /*0b40*/  IMAD.MOV.U32 R3, RZ, RZ, 0x70 ;  /* 0x00000070ff037424 */ /* 0x000fe400078e00ff */
[----:B----4-:R4:W-:Y:S03]  /*0b50*/  STS.64 [UR8], R6 ;  /* 0x00000006ff007988 */ /* 0x0109e60008000a08 */
[----:B---3--:R-:W-:-:S05]  /*0b60*/  LOP3.LUT R2, R2, 0x10, R3, 0xd8, !PT ;  /* 0x0000001002027812 */ /* 0x008fca00078ed803 */
[----:B------:R4:W-:Y:S02]  /*0b70*/  STS [UR8+0x8], R2 ;  /* 0x00000802ff007988 */ /* 0x0009e40008000808 */
.L_x_21:
[----:B-----5:R-:W-:Y:S05]  /*0b80*/  BSYNC.RECONVERGENT B1 ;  /* 0x0000000000017941 */ /* 0x020fea0003800200 */
.L_x_20:
[----:B------:R-:W-:Y:S04]  /*0b90*/  BSSY.RECONVERGENT B1, `(.L_x_22) ;  /* 0x000000a000017945 */ /* 0x000fe80003800200 */
[----:B------:R-:W-:Y:S05]  /*0ba0*/  @P3 BRA `(.L_x_23) ;  /* 0x0000000000203947 */ /* 0x000fea0003800000 */
[----:B---34-:R-:W3:Y:S01]  /*0bb0*/  LDS R2, [UR8+0x34] ;  /* 0x00003408ff027984 */ /* 0x018ee20008000800 */
[----:B------:R-:W-:Y:S02]  /*0bc0*/  IMAD.MOV.U32 R7, RZ, RZ, 0x3f000000 ;  /* 0x3f000000ff077424 */ /* 0x000fe400078e00ff */
[----:B------:R-:W-:Y:S01]  /*0bd0*/  @!P3 IMAD.MOV.U32 R3, RZ, RZ, 0x3f ;  /* 0x0000003fff03b424 */ /* 0x000fe200078e00ff */
[----:B------:R-:W4:Y:S02]  /*0be0*/  @!P3 LDS R6, [UR8+0x38] ;  /* 0x00003808ff06b984 */ /* 0x000f240008000800 */
[----:B---3--:R-:W-:Y:S02]  /*0bf0*/  LOP3.LUT R2, R2, 0xff000000, R7, 0xb8, !PT ;  /* 0xff00000002027812 */ /* 0x008fe400078eb807 */
[----:B----4-:R-:W-:-:S03]  /*0c00*/  @!P3 LOP3.LUT R3, R6, 0xff, R3, 0xb8, !PT ;  /* 0x000000ff0603b812 */ /* 0x010fc600078eb803 */
[----:B------:R5:W-:Y:S04]  /*0c10*/  STS [UR8+0x34], R2 ;  /* 0x00003402ff007988 */ /* 0x000be80008000808 */
[----:B------:R5:W-:Y:S02]  /*0c20*/  @!P3 STS [UR8+0x38], R3 ;  /* 0x00003803ff00b988 */ /* 0x000be40008000808 */
.L_x_23:
[----:B------:R-:W-:Y:S05]  /*0c30*/  BSYNC.RECONVERGENT B1 ;  /* 0x0000000000017941 */ /* 0x000fea0003800200 */
.L_x_22:
[----:B------:R-:W-:Y:S04]  /*0c40*/  BSSY.RECONVERGENT B1, `(.L_x_24) ;  /* 0x0000004000017945 */ /* 0x000fe80003800200 */
[----:B------:R-:W-:Y:S05]  /*0c50*/  @P3 BRA `(.L_x_25) ;  /* 0x0000000000083947 */ /* 0x000fea0003800000 */
[----:B------:R2:W-:Y:S04]  /*0c60*/  STS [UR8+0x24], R11 ;  /* 0x0000240bff007988 */ /* 0x0005e80008000808 */
[----:B------:R2:W-:Y:S02]  /*0c70*/  STS [UR8+0x20], R5 ;  /* 0x00002005ff007988 */ /* 0x0005e40008000808 */
.L_x_25:
[----:B------:R-:W-:Y:S05]  /*0c80*/  BSYNC.RECONVERGENT B1 ;  /* 0x0000000000017941 */ /* 0x000fea0003800200 */
.L_x_24:
[----:B------:R-:W-:Y:S04]  /*0c90*/  BSSY.RECONVERGENT B1, `(.L_x_26) ;  /* 0x000000e000017945 */ /* 0x000fe80003800200 */
[----:B------:R-:W-:Y:S05]  /*0ca0*/  @P3 BRA `(.L_x_27) ;  /* 0x0000000000303947 */ /* 0x000fea0003800000 */
[----:B-----5:R-:W5:Y:S01]  /*0cb0*/  LDS R3, [UR8+0x34] ;  /* 0x00003408ff037984 */ /* 0x020f620008000800 */
[----:B----4-:R-:W4:Y:S03]  /*0cc0*/  LDC.64 R6, c[0x0][0x3b0] ;  /* 0x0000ec00ff067b82 */ /* 0x010f260000000a00 */
[----:B---3--:R-:W3:Y:S01]  /*0cd0*/  LDS R2, [UR8+0x1c] ;  /* 0x00001c08ff027984 */ /* 0x008ee20008000800 */
[C---:B----4-:R-:W-:Y:S01]  /*0ce0*/  SHF.L.U64.HI R7, R6.reuse, 0x1, R7 ;  /* 0x0000000106077819 */ /* 0x050fe20000010207 */
[----:B------:R-:W-:-:S03]  /*0cf0*/  IMAD.SHL.U32 R6, R6, 0x2, RZ ;  /* 0x0000000206067824 */ /* 0x000fc600078e00ff */
[--C-:B------:R-:W-:Y:S02]  /*0d00*/  SHF.R.U32.HI R9, RZ, 0x4, R7.reuse ;  /* 0x00000004ff097819 */ /* 0x100fe40000011607 */
[----:B------:R-:W-:-:S05]  /*0d10*/  SHF.R.U64 R6, R6, 0x4, R7 ;  /* 0x0000000406067819 */ /* 0x000fca0000001207 */
[----:B------:R4:W-:Y:S01]  /*0d20*/  STS [UR8+0xc], R6 ;  /* 0x00000c06ff007988 */ /* 0x0009e20008000808 */
[----:B-----5:R-:W-:Y:S02]  /*0d30*/  LOP3.LUT R3, R3, 0x7, RZ, 0xb8, !PT ;  /* 0x0000000703037812 */ /* 0x020fe400078eb8ff */
[----:B---3--:R-:W-:-:S03]  /*0d40*/  LOP3.LUT R2, R2, 0xf, R9, 0xb8, !PT ;  /* 0x0000000f02027812 */ /* 0x008fc600078eb809 */
[----:B------:R4:W-:Y:S04]  /*0d50*/  STS [UR8+0x34], R3 ;  /* 0x00003403ff007988 */ /* 0x0009e80008000808 */
[----:B------:R4:W-:Y:S02]  /*0d60*/  STS [UR8+0x1c], R2 ;  /* 0x00001c02ff007988 */ /* 0x0009e40008000808 */
.L_x_27:
[----:B------:R-:W-:Y:S05]  /*0d70*/  BSYNC.RECONVERGENT B1 ;  /* 0x0000000000017941 */ /* 0x000fea0003800200 */
.L_x_26:
[----:B------:R-:W-:Y:S04]  /*0d80*/  BSSY.RECONVERGENT B2, `(.L_x_28) ;  /* 0x000001a000027945 */ /* 0x000fe80003800200 */
[----:B------:R-:W-:Y:S04]  /*0d90*/  BSSY.RELIABLE B1, `(.L_x_29) ;  /* 0x0000015000017945 */ /* 0x000fe80003800100 */
[----:B------:R-:W-:Y:S05]  /*0da0*/  @P3 BRA `(.L_x_30) ;  /* 0x0000000000203947 */ /* 0x000fea0003800000 */
[----:B---345:R-:W3:Y:S02]  /*0db0*/  LDS R2, [UR8+0x34] ;  /* 0x00003408ff027984 */ /* 0x038ee40008000800 */
[----:B---3--:R-:W-:-:S05]  /*0dc0*/  LOP3.LUT R2, R2, 0x38, RZ, 0xb8, !PT ;  /* 0x0000003802027812 */ /* 0x008fca00078eb8ff */
[----:B------:R3:W-:Y:S01]  /*0dd0*/  STS [UR8+0x34], R2 ;  /* 0x00003402ff007988 */ /* 0x0007e20008000808 */
[----:B------:R-:W-:Y:S05]  /*0de0*/  @P3 BRA `(.L_x_31) ;  /* 0x0000000000203947 */ /* 0x000fea0003800000 */
[----:B---3--:R-:W3:Y:S01]  /*0df0*/  LDS R2, [UR8+0x8] ;  /* 0x00000808ff027984 */ /* 0x008ee20008000800 */
[----:B------:R-:W-:-:S05]  /*0e00*/  IMAD.MOV.U32 R3, RZ, RZ, 0x780 ;  /* 0x00000780ff037424 */ /* 0x000fca00078e00ff */
[----:B---3--:R-:W-:-:S05]  /*0e10*/  LOP3.LUT R2, R2, 0x500, R3, 0xd8, !PT ;  /* 0x0000050002027812 */ /* 0x008fca00078ed803 */
[----:B------:R3:W-:Y:S02]  /*0e20*/  STS [UR8+0x8], R2 ;  /* 0x00000802ff007988 */ /* 0x0007e40008000808 */
.L_x_30:
[----:B------:R-:W-:Y:S05]  /*0e30*/  @P3 BRA `(.L_x_32) ;  /* 0x0000000000283947 */ /* 0x000fea0003800000 */
[----:B---345:R-:W3:Y:S02]  /*0e40*/  LDS R2, [UR8+0x8] ;  /* 0x00000808ff027984 */ /* 0x038ee40008000800 */
[----:B---3--:R-:W-:-:S05]  /*0e50*/  LOP3.LUT R2, R2, 0x1800, RZ, 0xb8, !PT ;  /* 0x0000180002027812 */ /* 0x008fca00078eb8ff */
[----:B------:R4:W-:Y:S02]  /*0e60*/  STS [UR8+0x8], R2 ;  /* 0x00000802ff007988 */ /* 0x0009e40008000808 */
.L_x_31:
[----:B------:R-:W-:Y:S05]  /*0e70*/  @P3 BREAK.RELIABLE B1 ;  /* 0x0000000000013942 */ /* 0x000fea0003800100 */
[----:B------:R-:W-:Y:S05]  /*0e80*/  @P3 BRA `(.L_x_33) ;  /* 0x0000000000243947 */ /* 0x000fea0003800000 */
[----:B---34-:R-:W3:Y:S01]  /*0e90*/  LDS R2, [UR8+0x8] ;  /* 0x00000808ff027984 */ /* 0x018ee20008000800 */
[----:B------:R-:W-:-:S05]  /*0ea0*/  IMAD.MOV.U32 R3, RZ, RZ, 0x6000 ;  /* 0x00006000ff037424 */ /* 0x000fca00078e00ff */
[----:B---3--:R-:W-:-:S04]  /*0eb0*/  LOP3.LUT R2, R2, 0x6000, R3, 0xd8, !PT ;  /* 0x0000600002027812 */ /* 0x008fc800078ed803 */
[----:B------:R-:W-:-:S05]  /*0ec0*/  LOP3.LUT R2, R2, 0x400000, RZ, 0xb8, !PT ;  /* 0x0040000002027812 */ /* 0x000fca00078eb8ff */
[----:B------:R3:W-:Y:S02]  /*0ed0*/  STS [UR8+0x8], R2 ;  /* 0x00000802ff007988 */ /* 0x0007e40008000808 */
.L_x_32:
[----:B------:R-:W-:Y:S05]  /*0ee0*/  BSYNC.RELIABLE B1 ;  /* 0x0000000000017941 */ /* 0x000fea0003800100 */
.L_x_29:
[----:B---345:R-:W3:Y:S02]  /*0ef0*/  @!P3 LDS R2, [UR8+0x8] ;  /* 0x00000808ff02b984 */ /* 0x038ee40008000800 */
[----:B---3--:R-:W-:-:S05]  /*0f00*/  @!P3 LOP3.LUT R2, R2, 0x8000, RZ, 0xb8, !PT ;  /* 0x000080000202b812 */ /* 0x008fca00078eb8ff */
[----:B------:R5:W-:Y:S02]  /*0f10*/  @!P3 STS [UR8+0x8], R2 ;  /* 0x00000802ff00b988 */ /* 0x000be40008000808 */
.L_x_33:
[----:B------:R-:W-:Y:S05]  /*0f20*/  BSYNC.RECONVERGENT B2 ;  /* 0x0000000000027941 */ /* 0x000fea0003800200 */
.L_x_28:
[----:B------:R-:W-:Y:S05]  /*0f30*/  WARPSYNC.ALL ;  /* 0x0000000000007948 */ /* 0x000fea0003800000 */
[----:B------:R-:W-:Y:S01]  /*0f40*/  NOP ;  /* 0x0000000000007918 */ /* 0x000fe20000000000 */
[----:B------:R-:W-:-:S04]  /*0f50*/  UIADD3 UR5, UPT, UPT, UR4, 0x80, URZ ;  /* 0x0000008004057890 */ /* 0x000fc8000fffe0ff */
[----:B------:R-:W-:-:S04]  /*0f60*/  UIADD3 UR6, UP0, UPT, UR5, UR14, URZ ;  /* 0x0000000e05067290 */ /* 0x000fc8000ff1e0ff */
[----:B------:R-:W-:Y:S01]  /*0f70*/  ULEA.HI.X.SX32 UR7, UR5, UR15, 0x1, UP0 ;  /* 0x0000000f05077291 */ /* 0x000fe200080f0eff */
[----:B------:R-:W-:Y:S11]  /*0f80*/  @P0 BRA `(.L_x_34) ;  /* 0x0000000000300947 */ /* 0x000ff60003800000 */
[----:B---345:R-:W3:Y:S01]  /*0f90*/  S2R R2, SR_LANEID ;  /* 0x0000000000027919 */ /* 0x038ee20000000000 */
[----:B------:R-:W-:Y:S05]  /*0fa0*/  WARPSYNC.ALL ;  /* 0x0000000000007948 */ /* 0x000fea0003800000 */
[----:B------:R-:W-:Y:S01]  /*0fb0*/  NOP ;  /* 0x0000000000007918 */ /* 0x000fe20000000000 */
[----:B---3--:R-:W-:-:S05]  /*0fc0*/  IMAD.SHL.U32 R6, R2, 0x4, RZ ;  /* 0x0000000402067824 */ /* 0x008fca00078e00ff */
[----:B------:R-:W3:Y:S01]  /*0fd0*/  LDS R7, [R6+UR8] ;  /* 0x0000000806077984 */ /* 0x000ee20008000800 */
[----:B------:R-:W-:-:S05]  /*0fe0*/  IADD3 R2, P1, PT, R6, UR6, RZ ;  /* 0x0000000606027c10 */ /* 0x000fca000ff3e0ff */
[----:B------:R-:W-:-:S05]  /*0ff0*/  IMAD.X R3, RZ, RZ, UR7, P1 ;  /* 0x00000007ff037e24 */ /* 0x000fca00088e06ff */
[----:B---3--:R3:W4:Y:S01]  /*1000*/  ATOMG.E.EXCH.STRONG.GPU PT, RZ, [R2], R7 ;  /* 0x0000000702ff73a8 */ /* 0x00872200041ee100 */
[----:B------:R-:W-:-:S04]  /*1010*/  DEPBAR {5,4,3,2,1,0} ;  /* 0x0000003f0000791a */ /* 0x000fc80000000000 */
[----:B------:R-:W5:Y:S02]  /*1020*/  CCTL.E.C.LDCU.IV.DEEP [UR6] ;  /* 0x0000000006007540 */ /* 0x000f640009c08000 */
[----:B-----5:R3:W-:Y:S01]  /*1030*/  UTMACCTL.IV [UR6] ;  /* 0x00000000060079b9 */ /* 0x0207e20008000000 */
[----:B------:R-:W-:Y:S01]  /*1040*/  NOP ;  /* 0x0000000000007918 */ /* 0x000fe20000000000 */
.L_x_34:
[----:B------:R-:W-:Y:S05]  /*1050*/  @P0 BRA `(.L_x_35) ;  /* 0x00000000000c0947 */ /* 0x000fea0003800000 */
[----:B------:R0:W-:Y:S01]  /*1060*/  UTMACMDFLUSH ;  /* 0x00000000000079b7 */ /* 0x0001e20000000000 */
[----:B------:R-:W-:Y:S05]  /*1070*/  @P0 BRA `(.L_x_35) ;  /* 0x0000000000040947 */ /* 0x000fea0003800000 */
[----:B------:R-:W-:-:S04]  /*1080*/  DEPBAR.LE SB0, 0x0 ;  /* 0x000080000000791a */ /* 0x000fc80000000000 */
.L_x_35:
[----:B------:R-:W-:Y:S05]  /*1090*/  WARPSYNC.ALL ;  /* 0x0000000000007948 */ /* 0x000fea0003800000 */
[----:B------:R-:W-:Y:S01]  /*10a0*/  NOP ;  /* 0x0000000000007918 */ /* 0x000fe20000000000 */
[----:B----4-:R-:W-:Y:S06]  /*10b0*/  BAR.SYNC.DEFER_BLOCKING 0x0 ;  /* 0x0000000000007b1d */ /* 0x010fec0000010000 */
[----:B------:R-:W-:Y:S02]  /*10c0*/  BSSY.RECONVERGENT B2, `(.L_x_36) ;  /* 0x000000b000027945 */ /* 0x000fe40003800200 */
[----:B------:R-:W-:Y:S06]  /*10d0*/  BAR.SYNC.DEFER_BLOCKING 0x0 ;  /* 0x0000000000007b1d */ /* 0x000fec0000010000 */
[----:B------:R4:W-:Y:S01]  /*10e0*/  @!P0 STS [R10], RZ ;  /* 0x000000ff0a008388 */ /* 0x0009e20000000800 */
[----:B------:R-:W-:Y:S01]  /*10f0*/  NOP ;  /* 0x0000000000007918 */ /* 0x000fe20000000000 */
[----:B------:R-:W-:Y:S05]  /*1100*/  @P3 BRA `(.L_x_37) ;  /* 0x0000000000183947 */ /* 0x000fea0003800000 */
[----:B---3-5:R-:W3:Y:S01]  /*1110*/  LDS R2, [UR8+0x8] ;  /* 0x00000808ff027984 */ /* 0x028ee20008000800 */
[----:B------:R-:W5:Y:S01]  /*1120*/  LDC.64 R6, c[0x0][0x390] ;  /* 0x0000e400ff067b82 */ /* 0x000f620000000a00 */
[----:B------:R-:W-:Y:S02]  /*1130*/  IMAD.MOV.U32 R3, RZ, RZ, 0x70 ;  /* 0x00000070ff037424 */ /* 0x000fe400078e00ff */
[----:B-----5:R5:W-:Y:S03]  /*1140*/  STS.64 [UR8], R6 ;  /* 0x00000006ff007988 */ /* 0x020be60008000a08 */
[----:B---3--:R-:W-:-:S05]  /*1150*/  LOP3.LUT R2, R2, 0x10, R3, 0xd8, !PT ;  /* 0x0000001002027812 */ /* 0x008fca00078ed803 */
[----:B------:R5:W-:Y:S02]  /*1160*/  STS [UR8+0x8], R2 ;  /* 0x00000802ff007988 */ /* 0x000be40008000808 */
.L_x_37:
[----:B---3--:R-:W-:Y:S05]  /*1170*/  BSYNC.RECONVERGENT B2 ;  /* 0x0000000000027941 */ /* 0x008fea0003800200 */
.L_x_36:
[----:B------:R-:W-:Y:S04]  /*1180*/  BSSY.RECONVERGENT B3, `(.L_x_38) ;  /* 0x0000011000037945 */ /* 0x000fe80003800200 */
[----:B------:R-:W-:Y:S04]  /*1190*/  BSSY.RELIABLE B2, `(.L_x_39) ;  /* 0x000000e000027945 */ /* 0x000fe80003800100 */
[----:B------:R-:W-:Y:S05]  /*11a0*/  @P3 BRA `(.L_x_40) ;  /* 0x0000000000243947 */ /* 0x000fea0003800000 */
[----:B-----5:R-:W3:Y:S01]  /*11b0*/  LDS R2, [UR8+0x34] ;  /* 0x00003408ff027984 */ /* 0x020ee20008000800 */
[----:B------:R-:W-:-:S05]  /*11c0*/  IMAD.MOV.U32 R3, RZ, RZ, 0x3f000000 ;  /* 0x3f000000ff037424 */ /* 0x000fca00078e00ff */
[----:B---3--:R-:W-:-:S05]  /*11d0*/  LOP3.LUT R2, R2, 0xff000000, R3, 0xb8, !PT ;  /* 0xff00000002027812 */ /* 0x008fca00078eb803 */
[----:B------:R3:W-:Y:S01]  /*11e0*/  STS [UR8+0x34], R2 ;  /* 0x00003402ff007988 */ /* 0x0007e20008000808 */
[----:B------:R-:W-:Y:S05]  /*11f0*/  @P3 BRA `(.L_x_41) ;  /* 0x00000000001c3947 */ /* 0x000fea0003800000 */
[----:B---3--:R-:W3:Y:S01]  /*1200*/  LDS R2, [UR8+0x38] ;  /* 0x00003808ff027984 */ /* 0x008ee20008000800 */
[----:B------:R-:W-:-:S05]  /*1210*/  IMAD.MOV.U32 R3, RZ, RZ, 0x7f ;  /* 0x0000007fff037424 */ /* 0x000fca00078e00ff */
[----:B---3--:R-:W-:-:S05]  /*1220*/  LOP3.LUT R2, R2, 0xff, R3, 0xb8, !PT ;  /* 0x000000ff02027812 */ /* 0x008fca00078eb803 */
[----:B------:R3:W-:Y:S02]  /*1230*/  STS [UR8+0x38], R2 ;  /* 0x00003802ff007988 */ /* 0x0007e40008000808 */
.L_x_40:
[----:B------:R-:W-:Y:S05]  /*1240*/  @P3 BREAK.RELIABLE B2 ;  /* 0x0000000000023942 */ /* 0x000fea0003800100 */
[----:B------:R-:W-:Y:S05]  /*1250*/  @P3 BRA `(.L_x_42) ;  /* 0x00000000000c3947 */ /* 0x000fea0003800000 */
[----:B------:R2:W-:Y:S02]  /*1260*/  STS [UR8+0x20], R5 ;  /* 0x00002005ff007988 */ /* 0x0005e40008000808 */
.L_x_41:
[----:B------:R-:W-:Y:S05]  /*1270*/  BSYNC.RELIABLE B2 ;  /* 0x0000000000027941 */ /* 0x000fea0003800100 */
.L_x_39:
[----:B------:R2:W-:Y:S02]  /*1280*/  @!P3 STS [UR8+0x24], R4 ;  /* 0x00002404ff00b988 */ /* 0x0005e40008000808 */
.L_x_42:
[----:B------:R-:W-:Y:S05]  /*1290*/  BSYNC.RECONVERGENT B3 ;  /* 0x0000000000037941 */ /* 0x000fea0003800200 */
.L_x_38:
[----:B------:R-:W-:Y:S05]  /*12a0*/  WARPSYNC.ALL ;  /* 0x0000000000007948 */ /* 0x000fea0003800000 */
[----:B------:R-:W-:Y:S01]  /*12b0*/  NOP ;  /* 0x0000000000007918 */ /* 0x000fe20000000000 */
[----:B------:R-:W-:Y:S04]  /*12c0*/  BSSY.RECONVERGENT B3, `(.L_x_43) ;  /* 0x000000e000037945 */ /* 0x000fe80003800200 */
[----:B------:R-:W-:Y:S05]  /*12d0*/  @P3 BRA `(.L_x_44) ;  /* 0x0000000000303947 */ /* 0x000fea0003800000 */
[----:B------:R-:W2:Y:S02]  /*12e0*/  LDS R3, [UR8+0x34] ;  /* 0x00003408ff037984 */ /* 0x000ea40008000800 */
[----:B--2---:R-:W2:Y:S02]  /*12f0*/  LDC.64 R4, c[0x0][0x3b8] ;  /* 0x0000ee00ff047b82 */ /* 0x004ea40000000a00 */
[----:B---3-5:R-:W3:Y:S01]  /*1300*/  LDS R2, [UR8+0x1c] ;  /* 0x00001c08ff027984 */ /* 0x028ee20008000800 */
[C---:B--2---:R-:W-:Y:S01]  /*1310*/  SHF.L.U64.HI R5, R4.reuse, 0x1, R5 ;  /* 0x0000000104057819 */ /* 0x044fe20000010205 */
[----:B------:R-:W-:-:S03]  /*1320*/  IMAD.SHL.U32 R4, R4, 0x2, RZ ;  /* 0x0000000204047824 */ /* 0x000fc600078e00ff */
[--C-:B------:R-:W-:Y:S02]  /*1330*/  SHF.R.U32.HI R7, RZ, 0x4, R5.reuse ;  /* 0x00000004ff077819 */ /* 0x100fe40000011605 */
[----:B------:R-:W-:-:S05]  /*1340*/  SHF.R.U64 R4, R4, 0x4, R5 ;  /* 0x0000000404047819 */ /* 0x000fca0000001205 */
[----:B------:R2:W-:Y:S01]  /*1350*/  STS [UR8+0xc], R4 ;  /* 0x00000c04ff007988 */ /* 0x0005e20008000808 */
[----:B------:R-:W-:Y:S02]  /*1360*/  LOP3.LUT R3, R3, 0x7, RZ, 0xb8, !PT ;  /* 0x0000000703037812 */ /* 0x000fe400078eb8ff */
[----:B---3--:R-:W-:-:S03]  /*1370*/  LOP3.LUT R2, R2, 0xf, R7, 0xb8, !PT ;  /* 0x0000000f02027812 */ /* 0x008fc600078eb807 */
[----:B------:R2:W-:Y:S04]  /*1380*/  STS [UR8+0x34], R3 ;  /* 0x00003403ff007988 */ /* 0x0005e80008000808 */
[----:B------:R2:W-:Y:S02]  /*1390*/  STS [UR8+0x1c], R2 ;  /* 0x00001c02ff007988 */ /* 0x0005e40008000808 */
.L_x_44:
[----:B------:R-:W-:Y:S05]  /*13a0*/  BSYNC.RECONVERGENT B3 ;  /* 0x0000000000037941 */ /* 0x000fea0003800200 */
.L_x_43:
[----:B------:R-:W-:Y:S04]  /*13b0*/  BSSY.RECONVERGENT B4, `(.L_x_45) ;  /* 0x000001a000047945 */ /* 0x000fe80003800200 */
[----:B------:R-:W-:Y:S04]  /*13c0*/  BSSY.RELIABLE B3, `(.L_x_46) ;  /* 0x0000015000037945 */ /* 0x000fe80003800100 */
[----:B------:R-:W-:Y:S05]  /*13d0*/  @P3 BRA `(.L_x_47) ;  /* 0x0000000000203947 */ /* 0x000fea0003800000 */
[----:B--23-5:R-:W2:Y:S02]  /*13e0*/  LDS R2, [UR8+0x34] ;  /* 0x00003408ff027984 */ /* 0x02cea40008000800 */
[----:B--2---:R-:W-:-:S05]  /*13f0*/  LOP3.LUT R2, R2, 0x38, RZ, 0xb8, !PT ;  /* 0x0000003802027812 */ /* 0x004fca00078eb8ff */
[----:B------:R2:W-:Y:S01]  /*1400*/  STS [UR8+0x34], R2 ;  /* 0x00003402ff007988 */ /* 0x0005e20008000808 */
[----:B------:R-:W-:Y:S05]  /*1410*/  @P3 BRA `(.L_x_48) ;  /* 0x0000000000203947 */ /* 0x000fea0003800000 */
[----:B--2---:R-:W2:Y:S01]  /*1420*/  LDS R2, [UR8+0x8] ;  /* 0x00000808ff027984 */ /* 0x004ea20008000800 */
[----:B------:R-:W-:-:S05]  /*1430*/  IMAD.MOV.U32 R3, RZ, RZ, 0x780 ;  /* 0x00000780ff037424 */ /* 0x000fca00078e00ff */
[----:B--2---:R-:W-:-:S05]  /*1440*/  LOP3.LUT R2, R2, 0x500, R3, 0xd8, !PT ;  /* 0x0000050002027812 */ /* 0x004fca00078ed803 */
[----:B------:R2:W-:Y:S02]  /*1450*/  STS [UR8+0x8], R2 ;  /* 0x00000802ff007988 */ /* 0x0005e40008000808 */
.L_x_47:
[----:B------:R-:W-:Y:S05]  /*1460*/  @P3 BRA `(.L_x_49) ;  /* 0x0000000000283947 */ /* 0x000fea0003800000 */
[----:B--23-5:R-:W2:Y:S02]  /*1470*/  LDS R2, [UR8+0x8] ;  /* 0x00000808ff027984 */ /* 0x02cea40008000800 */
[----:B--2---:R-:W-:-:S05]  /*1480*/  LOP3.LUT R2, R2, 0x1800, RZ, 0xb8, !PT ;  /* 0x0000180002027812 */ /* 0x004fca00078eb8ff */
[----:B------:R3:W-:Y:S02]  /*1490*/  STS [UR8+0x8], R2 ;  /* 0x00000802ff007988 */ /* 0x0007e40008000808 */
.L_x_48:
[----:B------:R-:W-:Y:S05]  /*14a0*/  @P3 BREAK.RELIABLE B3 ;  /* 0x0000000000033942 */ /* 0x000fea0003800100 */
[----:B------:R-:W-:Y:S05]  /*14b0*/  @P3 BRA `(.L_x_50) ;  /* 0x0000000000243947 */ /* 0x000fea0003800000 */
[----:B--23--:R-:W2:Y:S01]  /*14c0*/  LDS R2, [UR8+0x8] ;  /* 0x00000808ff027984 */ /* 0x00cea20008000800 */
[----:B------:R-:W-:-:S05]  /*14d0*/  IMAD.MOV.U32 R3, RZ, RZ, 0x6000 ;  /* 0x00006000ff037424 */ /* 0x000fca00078e00ff */
[----:B--2---:R-:W-:-:S04]  /*14e0*/  LOP3.LUT R2, R2, 0x6000, R3, 0xd8, !PT ;  /* 0x0000600002027812 */ /* 0x004fc800078ed803 */
[----:B------:R-:W-:-:S05]  /*14f0*/  LOP3.LUT R2, R2, 0x400000, RZ, 0xb8, !PT ;  /* 0x0040000002027812 */ /* 0x000fca00078eb8ff */
[----:B------:R2:W-:Y:S02]  /*1500*/  STS [UR8+0x8], R2 ;  /* 0x00000802ff007988 */ /* 0x0005e40008000808 */
.L_x_49:
[----:B------:R-:W-:Y:S05]  /*1510*/  BSYNC.RELIABLE B3 ;  /* 0x0000000000037941 */ /* 0x000fea0003800100 */
.L_x_46:
[----:B--23-5:R-:W2:Y:S02]  /*1520*/  @!P3 LDS R2, [UR8+0x8] ;  /* 0x00000808ff02b984 */ /* 0x02cea40008000800 */
[----:B--2---:R-:W-:-:S05]  /*1530*/  @!P3 LOP3.LUT R2, R2, 0x8000, RZ, 0xb8, !PT ;  /* 0x000080000202b812 */ /* 0x004fca00078eb8ff */
[----:B------:R5:W-:Y:S02]  /*1540*/  @!P3 STS [UR8+0x8], R2 ;  /* 0x00000802ff00b988 */ /* 0x000be40008000808 */
.L_x_50:
[----:B------:R-:W-:Y:S05]  /*1550*/  BSYNC.RECONVERGENT B4 ;  /* 0x0000000000047941 */ /* 0x000fea0003800200 */
.L_x_45:
[----:B------:R-:W-:Y:S05]  /*1560*/  WARPSYNC.ALL ;  /* 0x0000000000007948 */ /* 0x000fea0003800000 */
[----:B------:R-:W-:Y:S01]  /*1570*/  NOP ;  /* 0x0000000000007918 */ /* 0x000fe20000000000 */
[----:B------:R-:W-:-:S04]  /*1580*/  UIADD3 UR4, UPT, UPT, UR4, 0x100, URZ ;  /* 0x0000010004047890 */ /* 0x000fc8000fffe0ff */
[----:B------:R-:W-:-:S04]  /*1590*/  UIADD3 UR14, UP0, UPT, UR4, UR14, URZ ;  /* 0x0000000e040e7290 */ /* 0x000fc8000ff1e0ff */
[----:B------:R-:W-:Y:S01]  /*15a0*/  ULEA.HI.X.SX32 UR15, UR4, UR15, 0x1, UP0 ;  /* 0x0000000f040f7291 */ /* 0x000fe200080f0eff */
[----:B------:R-:W-:Y:S11]  /*15b0*/  @P0 BRA `(.L_x_51) ;  /* 0x0000000000300947 */ /* 0x000ff60003800000 */
[----:B--23-5:R-:W2:Y:S01]  /*15c0*/  S2R R2, SR_LANEID ;  /* 0x0000000000027919 */ /* 0x02cea20000000000 */
[----:B------:R-:W-:Y:S05]  /*15d0*/  WARPSYNC.ALL ;  /* 0x0000000000007948 */ /* 0x000fea0003800000 */
[----:B------:R-:W-:Y:S01]  /*15e0*/  NOP ;  /* 0x0000000000007918 */ /* 0x000fe20000000000 */
[----:B--2---:R-:W-:-:S05]  /*15f0*/  IMAD.SHL.U32 R4, R2, 0x4, RZ ;  /* 0x0000000402047824 */ /* 0x004fca00078e00ff */
[----:B------:R-:W2:Y:S01]  /*1600*/  LDS R5, [R4+UR8] ;  /* 0x0000000804057984 */ /* 0x000ea20008000800 */
[----:B------:R-:W-:-:S05]  /*1610*/  IADD3 R2, P1, PT, R4, UR14, RZ ;  /* 0x0000000e04027c10 */ /* 0x000fca000ff3e0ff */
[----:B------:R-:W-:-:S05]  /*1620*/  IMAD.X R3, RZ, RZ, UR15, P1 ;  /* 0x0000000fff037e24 */ /* 0x000fca00088e06ff */
[----:B--2---:R2:W3:Y:S01]  /*1630*/  ATOMG.E.EXCH.STRONG.GPU PT, RZ, [R2], R5 ;  /* 0x0000000502ff73a8 */ /* 0x0044e200041ee100 */
[----:B------:R-:W-:-:S04]  /*1640*/  DEPBAR {5,4,3,2,1,0} ;  /* 0x0000003f0000791a */ /* 0x000fc80000000000 */
[----:B------:R-:W5:Y:S02]  /*1650*/  CCTL.E.C.LDCU.IV.DEEP [UR14] ;  /* 0x000000000e007540 */ /* 0x000f640009c08000 */
[----:B-----5:R2:W-:Y:S01]  /*1660*/  UTMACCTL.IV [UR14] ;  /* 0x000000000e0079b9 */ /* 0x0205e20008000000 */
[----:B------:R-:W-:Y:S01]  /*1670*/  NOP ;  /* 0x0000000000007918 */ /* 0x000fe20000000000 */
.L_x_51:
[----:B------:R-:W-:Y:S05]  /*1680*/  @P0 BRA `(.L_x_52) ;  /* 0x00000000000c0947 */ /* 0x000fea0003800000 */
[----:B------:R0:W-:Y:S01]  /*1690*/  UTMACMDFLUSH ;  /* 0x00000000000079b7 */ /* 0x0001e20000000000 */
[----:B------:R-:W-:Y:S05]  /*16a0*/  @P0 BRA `(.L_x_52) ;  /* 0x0000000000040947 */ /* 0x000fea0003800000 */
[----:B------:R-:W-:-:S04]  /*16b0*/  DEPBAR.LE SB0, 0x0 ;  /* 0x000080000000791a */ /* 0x000fc80000000000 */
.L_x_52:
[----:B------:R-:W-:Y:S05]  /*16c0*/  WARPSYNC.ALL ;  /* 0x0000000000007948 */ /* 0x000fea0003800000 */
[----:B------:R-:W-:Y:S01]  /*16d0*/  NOP ;  /* 0x0000000000007918 */ /* 0x000fe20000000000 */
[----:B---3--:R-:W-:Y:S01]  /*16e0*/  BAR.SYNC.DEFER_BLOCKING 0x0 ;  /* 0x0000000000007b1d */ /* 0x008fe20000010000 */
[----:B------:R-:W-:Y:S01]  /*16f0*/  ISETP.GE.AND P0, PT, R12, 0x1, PT ;  /* 0x000000010c00780c */ /* 0x000fe20003f06270 */
[----:B------:R-:W-:Y:S01]  /*1700*/  USHF.L.U32 UR20, UR20, 0x7, URZ ;  /* 0x0000000714147899 */ /* 0x000fe200080006ff */
[----:B--2--5:R-:W-:Y:S01]  /*1710*/  SHF.R.U32.HI R2, RZ, 0x5, R0 ;  /* 0x00000005ff027819 */ /* 0x024fe20000011600 */
[----:B------:R-:W-:-:S02]  /*1720*/  USHF.L.U32 UR11, UR11, 0x7, URZ ;  /* 0x000000070b0b7899 */ /* 0x000fc400080006ff */
[----:B------:R-:W-:Y:S01]  /*1730*/  VOTEU.ALL UP0, P3 ;  /* 0x0000000000ff7886 */ /* 0x000fe20001800000 */
[----:B------:R-:W-:Y:S01]  /*1740*/  UMOV UR4, 0x1 ;  /* 0x0000000100047882 */ /* 0x000fe20000000000 */
[----:B------:R-:W-:Y:S01]  /*1750*/  VOTEU.ALL UP1, P3 ;  /* 0x0000000000ff7886 */ /* 0x000fe20001820000 */
[----:B------:R-:W-:Y:S02]  /*1760*/  R2UR UR21, R2 ;  /* 0x00000000021572ca */ /* 0x000fe400000e0000 */
[----:B------:R-:W-:-:S04]  /*1770*/  @!UP0 UIADD3 UR16, UPT, UPT, -UR4, 0x100000, URZ ;  /* 0x0010000004108890 */ /* 0x000fc8000fffe1ff */
[----:B------:R-:W-:Y:S02]  /*1780*/  @!UP0 USHF.L.U32 UR17, UR16, 0xb, URZ ;  /* 0x0000000b10118899 */ /* 0x000fe400080006ff */
[----:B------:R-:W-:Y:S02]  /*1790*/  @!UP0 USHF.L.U32 UR16, UR16, 0x1, URZ ;  /* 0x0000000110108899 */ /* 0x000fe400080006ff */
[----:B------:R-:W-:-:S04]  /*17a0*/  @!UP0 UIADD3 UR4, UPT, UPT, -UR4, 0x100000, URZ ;  /* 0x0010000004048890 */ /* 0x000fc8000fffe1ff */
[----:B------:R-:W-:Y:S02]  /*17b0*/  @!UP0 USHF.L.U32 UR5, UR4, 0xb, URZ ;  /* 0x0000000b04058899 */ /* 0x000fe400080006ff */
[----:B------:R-:W-:Y:S01]  /*17c0*/  @!UP0 USHF.L.U32 UR4, UR4, 0x1, URZ ;  /* 0x0000000104048899 */ /* 0x000fe200080006ff */
[----:B------:R-:W-:Y:S01]  /*17d0*/  VOTEU.ALL UP0, P3 ;  /* 0x0000000000ff7886 */ /* 0x000fe20001800000 */
[----:B------:R-:W2:Y:S04]  /*17e0*/  FENCE.VIEW.ASYNC.S ;  /* 0x00000000000073c6 */ /* 0x000ea80000000000 */
[----:B--2---:R2:W3:Y:S06]  /*17f0*/  @!UP0 SYNCS.EXCH.64 URZ, [UR8+0x8000], UR16 ;  /* 0x0080001008ff85b2 */ /* 0x0044ec0008000100 */
[----:B------:R2:W5:Y:S01]  /*1800*/  @!UP1 SYNCS.EXCH.64 URZ, [UR8+0x8010], UR4 ;  /* 0x0080100408ff95b2 */ /* 0x0005620008000100 */
[----:B------:R-:W-:Y:S05]  /*1810*/  @!P0 BRA `(.L_x_53) ;  /* 0x00000008000c8947 */ /* 0x000fea0003800000 */
[----:B---3-5:R-:W-:Y:S01]  /*1820*/  BAR.SYNC.DEFER_BLOCKING 0x0 ;  /* 0x0000000000007b1d */ /* 0x028fe20000010000 */
[----:B------:R-:W-:Y:S01]  /*1830*/  @!P3 IMAD.MOV.U32 R2, RZ, RZ, 0x8000 ;  /* 0x00008000ff02b424 */ /* 0x000fe200078e00ff */
[----:B------:R-:W-:Y:S02]  /*1840*/  ELECT P1, URZ, PT ;  /* 0x0000000000ff782f */ /* 0x000fe40003820000 */
[----:B------:R-:W-:Y:S02]  /*1850*/  ELECT P0, URZ, PT ;  /* 0x0000000000ff782f */ /* 0x000fe40003800000 */
[C---:B------:R-:W-:Y:S01]  /*1860*/  ISETP.LT.U32.AND P1, PT, R132.reuse, 0x20, P1 ;  /* 0x000000208400780c */ /* 0x040fe20000f21070 */
[----:B--2---:R-:W-:Y:S01]  /*1870*/  UIADD3 UR4, UPT, UPT, UR8, 0x4000, URZ ;  /* 0x0000400008047890 */ /* 0x004fe2000fffe0ff */
[----:B------:R-:W-:Y:S01]  /*1880*/  ISETP.LT.U32.AND P0, PT, R132, 0x40, P0 ;  /* 0x000000408400780c */ /* 0x000fe20000701070 */
[----:B------:R-:W-:Y:S02]  /*1890*/  ULOP3.LUT UR5, UR21, 0x1, URZ, 0xc0, !UPT ;  /* 0x0000000115057892 */ /* 0x000fe4000f8ec0ff */
[----:B------:R-:W-:-:S02]  /*18a0*/  USHF.R.U32.HI UR22, URZ, 0x4, UR8 ;  /* 0x00000004ff167899 */ /* 0x000fc40008011608 */
[----:B------:R-:W-:Y:S02]  /*18b0*/  ULEA UR16, UR5, UR4, 0xd ;  /* 0x0000000405107291 */ /* 0x000fe4000f8e68ff */
[----:B------:R-:W-:Y:S02]  /*18c0*/  ULEA UR18, UR5, UR20, 0x6 ;  /* 0x0000001405127291 */ /* 0x000fe4000f8e30ff */
[----:B------:R-:W-:Y:S02]  /*18d0*/  USHF.R.U32.HI UR24, URZ, 0x4, UR4 ;  /* 0x00000004ff187899 */ /* 0x000fe40008011604 */
[----:B------:R-:W-:Y:S01]  /*18e0*/  VOTEU.ANY UP0, P1 ;  /* 0x0000000000ff7886 */ /* 0x000fe20000800100 */
[----:B------:R-:W-:Y:S01]  /*18f0*/  VOTEU.ANY UP2, P1 ;  /* 0x0000000000ff7886 */ /* 0x000fe20000840100 */
[----:B------:R-:W-:Y:S01]  /*1900*/  VOTEU.ANY UP1, P0 ;  /* 0x0000000000ff7886 */ /* 0x000fe20000020100 */
[----:B------:R-:W-:Y:S01]  /*1910*/  VOTEU.ANY UP3, P0 ;  /* 0x0000000000ff7886 */ /* 0x000fe20000060100 */
[----:B------:R-:W-:Y:S01]  /*1920*/  USGXT.U32 UR22, UR22, 0xe ;  /* 0x0000000e1616789a */ /* 0x000fe20008000000 */
[----:B------:R2:W-:Y:S01]  /*1930*/  @!P3 SYNCS.ARRIVE.TRANS64 RZ, [UR8+0x8000], R2 ;  /* 0x00800002ffffb9a7 */ /* 0x0005e20008000008 */
[----:B------:R3:W-:Y:S06]  /*1940*/  MEMBAR.ALL.CTA ;  /* 0x0000000000007992 */ /* 0x0007ec0000008000 */
[----:B---3--:R-:W3:Y:S01]  /*1950*/  FENCE.VIEW.ASYNC.S ;  /* 0x00000000000073c6 */ /* 0x008ee20000000000 */
[----:B------:R-:W-:Y:S01]  /*1960*/  @UP0 UIADD3 UR9, UPT, UPT, UR8, 0x8000, URZ ;  /* 0x0000800008090890 */ /* 0x000fe2000fffe0ff */
[----:B------:R-:W-:Y:S01]  /*1970*/  @UP0 UMOV UR10, URZ ;  /* 0x000000ff000a0c82 */ /* 0x000fe20008000000 */
[----:B------:R-:W-:Y:S01]  /*1980*/  @UP1 UIADD3 UR17, UPT, UPT, UR8, 0x8000, URZ ;  /* 0x0000800008111890 */ /* 0x000fe2000fffe0ff */
[----:B------:R-:W-:Y:S01]  /*1990*/  @UP1 UMOV UR19, URZ ;  /* 0x000000ff00131c82 */ /* 0x000fe20008000000 */
[----:B------:R-:W-:-:S02]  /*19a0*/  USGXT.U32 UR24, UR24, 0xe ;  /* 0x0000000e1818789a */ /* 0x000fc40008000000 */
[----:B------:R-:W-:Y:S02]  /*19b0*/  UIADD3 UR26, UP0, UPT, UR22, 0x2, URZ ;  /* 0x00000002161a7890 */ /* 0x000fe4000ff1e0ff */
[----:B------:R-:W-:Y:S01]  /*19c0*/  UIADD3 UR28, UP1, UPT, UR24, 0x2000080, URZ ;  /* 0x02000080181c7890 */ /* 0x000fe2000ff3e0ff */
[----:B------:R-:W-:Y:S01]  /*19d0*/  UMOV UR4, URZ ;  /* 0x000000ff00047c82 */ /* 0x000fe20008000000 */
[----:B------:R-:W-:Y:S02]  /*19e0*/  ULOP3.LUT UR24, UR24, 0x2000000, URZ, 0xfc, !UPT ;  /* 0x0200000018187892 */ /* 0x000fe4000f8efcff */
[----:B------:R-:W-:Y:S02]  /*19f0*/  UIADD3.X UR27, UPT, UPT, UR4, 0x40004040, URZ, UP0, !UPT ;  /* 0x40004040041b7890 */ /* 0x000fe400087fe4ff */
[----:B------:R-:W-:Y:S02]  /*1a00*/  UIADD3.X UR29, UPT, UPT, UR4, 0x40004040, URZ, UP1, !UPT ;  /* 0x40004040041d7890 */ /* 0x000fe40008ffe4ff */
[----:B------:R-:W-:-:S02]  /*1a10*/  UIADD3.64 UR32, UPT, UPT, UR26, 0x2, URZ ;  /* 0x000000021a207897 */ /* 0x000fc4000fffe0ff */
[----:B------:R-:W-:Y:S01]  /*1a20*/  UIADD3.64 UR36, UPT, UPT, UR26, 0x4, URZ ;  /* 0x000000041a247897 */ /* 0x000fe2000fffe0ff */
[----:B---3--:R-:W-:Y:S01]  /*1a30*/  BAR.SYNC.DEFER_BLOCKING 0x0 ;  /* 0x0000000000007b1d */ /* 0x008fe20000010000 */
[----:B------:R-:W-:Y:S02]  /*1a40*/  UIADD3.64 UR34, UPT, UPT, UR28, 0x80, URZ ;  /* 0x000000801c227897 */ /* 0x000fe4000fffe0ff */
[----:B------:R-:W-:Y:S02]  /*1a50*/  UIADD3.64 UR38, UPT, UPT, UR28, 0x100, URZ ;  /* 0x000001001c267897 */ /* 0x000fe4000fffe0ff */
[----:B------:R-:W-:Y:S01]  /*1a60*/  UISETP.NE.U32.AND UP0, UPT, UR21, URZ, UPT ;  /* 0x000000ff1500728c */ /* 0x000fe2000bf05070 */
[----:B------:R-:W-:Y:S01]  /*1a70*/  UMOV UR23, 0x40004040 ;  /* 0x4000404000177882 */ /* 0x000fe20000000000 */
[----:B------:R-:W-:Y:S01]  /*1a80*/  UMOV UR25, 0x40004040 ;  /* 0x4000404000197882 */ /* 0x000fe20000000000 */
[----:B------:R2:W-:Y:S01]  /*1a90*/  @UP2 UTMALDG.2D [UR8], [UR12] ;  /* 0x000000080c0025b4 */ /* 0x0005e20008008000 */
[----:B------:R-:W-:Y:S06]  /*1aa0*/  BAR.SYNC.DEFER_BLOCKING 0x0 ;  /* 0x0000000000007b1d */ /* 0x000fec0000010000 */
[----:B------:R2:W-:Y:S02]  /*1ab0*/  @UP3 UTMALDG.2D [UR16], [UR6] ;  /* 0x00000010060035b4 */ /* 0x0005e40008008000 */
[----:B------:R-:W-:Y:S06]  /*1ac0*/  BAR.SYNC.DEFER_BLOCKING 0x0 ;  /* 0x0000000000007b1d */ /* 0x000fec0000010000 */
[----:B------:R-:W3:Y:S02]  /*1ad0*/  SYNCS.PHASECHK.TRANS64.TRYWAIT P0, [UR8+0x8000], RZ ;  /* 0x008000ffff0075a7 */ /* 0x000ee40008001108 */
[----:B--23--:R-:W-:Y:S05]  /*1ae0*/  @!P0 BRA `(.L_x_54) ;  /* 0x0000000c00dc8947 */ /* 0x00cfea0003800000 */
.L_x_66:
[----:B------:R-:W-:Y:S05]  /*1af0*/  BRA.U UP0, `(.L_x_55) ;  /* 0x0000000100347547 */ /* 0x000fea000b800000 */
[----:B------:R-:W-:Y:S01]  /*1b00*/  UMOV UR4, 0x0 ;  /* 0x0000000000047882 */ /* 0x000fe20000000000 */
[----:B------:R-:W-:Y:S01]  /*1b10*/  UMOV UR5, 0x8210490 ;  /* 0x0821049000057882 */ /* 0x000fe20000000000 */
[----:B------:R-:W-:Y:S01]  /*1b20*/  UMOV UR16, 0x0 ;  /* 0x0000000000107882 */ /* 0x000fe20000000000 */
[----:B------:R-:W-:Y:S01]  /*1b30*/  UMOV UR17, 0x8210490 ;  /* 0x0821049000117882 */ /* 0x000fe20000000000 */
[----:B------:R-:W-:Y:S01]  /*1b40*/  UMOV UR18, 0x0 ;  /* 0x0000000000127882 */ /* 0x000fe20000000000 */
[----:B------:R-:W-:Y:S01]  /*1b50*/  UMOV UR19, 0x8210490 ;  /* 0x0821049000137882 */ /* 0x000fe20000000000 */
[----:B------:R2:W-:Y:S01]  /*1b60*/  UTCHMMA gdesc[UR22], gdesc[UR24], tmem[UR30], tmem[UR4], idesc[UR5], !UPT ;  /* 0x00ff0418160075ea */ /* 0x0005e2000f80001e */
[----:B------:R-:W-:Y:S01]  /*1b70*/  UMOV UR40, 0x0 ;  /* 0x0000000000287882 */ /* 0x000fe20000000000 */
[----:B------:R-:W-:Y:S01]  /*1b80*/  UMOV UR41, 0x8210490 ;  /* 0x0821049000297882 */ /* 0x000fe20000000000 */
[----:B------:R2:W-:Y:S01]  /*1b90*/  UTCHMMA gdesc[UR26], gdesc[UR28], tmem[UR30], tmem[UR16], idesc[UR17], UPT ;  /* 0x00ff101c1a0075ea */ /* 0x0005e2000b80001e */
[----:B------:R2:W-:Y:S01]  /*1ba0*/  UTCHMMA gdesc[UR32], gdesc[UR34], tmem[UR30], tmem[UR18], idesc[UR19], UPT ;  /* 0x00ff1222200075ea */ /* 0x0005e2000b80001e */
[----:B------:R2:W-:Y:S01]  /*1bb0*/  UTCHMMA gdesc[UR36], gdesc[UR38], tmem[UR30], tmem[UR40], idesc[UR41], UPT ;  /* 0x00ff2826240075ea */ /* 0x0005e2000b80001e */
[----:B------:R-:W-:Y:S01]  /*1bc0*/  NOP ;  /* 0x0000000000007918 */ /* 0x000fe20000000000 */
.L_x_55:
[----:B------:R-:W-:Y:S01]  /*1bd0*/  ELECT P0, URZ, PT ;  /* 0x0000000000ff782f */ /* 0x000fe20003800000 */
[----:B--2---:R-:W-:-:S03]  /*1be0*/  UIADD3 UR4, UPT, UPT, UR8, 0x8010, URZ ;  /* 0x0000801008047890 */ /* 0x004fc6000fffe0ff */
[----:B------:R-:W-:Y:S01]  /*1bf0*/  ISETP.LT.U32.AND P0, PT, R132, 0x20, P0 ;  /* 0x000000208400780c */ /* 0x000fe20000701070 */
[----:B------:R-:W-:-:S12]  /*1c00*/  UMOV UR5, URZ ;  /* 0x000000ff00057c82 */ /* 0x000fd80008000000 */
[----:B------:R-:W-:Y:S01]  /*1c10*/  VOTEU.ANY UP0, P0 ;  /* 0x0000000000ff7886 */ /* 0x000fe20000000100 */
[----:B------:R-:W-:Y:S01]  /*1c20*/  VOTEU.ANY UP1, P0 ;  /* 0x0000000000ff7886 */ /* 0x000fe20000020100 */
[----:B------:R-:W-:-:S03]  /*1c30*/  ISETP.GE.U32.AND P0, PT, R12, 0x41, PT ;  /* 0x000000410c00780c */ /* 0x000fc60003f06070 */
[----:B------:R-:W-:Y:S02]  /*1c40*/  @UP0 UMOV UR9, UR4 ;  /* 0x0000000400090c82 */ /* 0x000fe40008000000 */
[----:B------:R2:W-:Y:S01]  /*1c50*/  @UP1 UTCBAR [UR9], URZ ;  /* 0x000000ff090013e9 */ /* 0x0005e200080000ff */
[----:B------:R-:W-:Y:S06]  /*1c60*/  BAR.SYNC.DEFER_BLOCKING 0x0 ;  /* 0x0000000000007b1d */ /* 0x000fec0000010000 */
[----:B------:R-:W3:Y:S02]  /*1c70*/  SYNCS.PHASECHK.TRANS64.TRYWAIT P1, [UR8+0x8010], RZ ;  /* 0x008010ffff0075a7 */ /* 0x000ee40008021108 */
[----:B--23--:R-:W-:Y:S05]  /*1c80*/  @!P1 BRA `(.L_x_56) ;  /* 0x0000000c00809947 */ /* 0x00cfea0003800000 */
.L_x_67:
[----:B------:R-:W-:Y:S05]  /*1c90*/  @!P0 BRA `(.L_x_53) ;  /* 0x0000000000ec8947 */ /* 0x000fea0003800000 */
[----:B------:R-:W-:Y:S01]  /*1ca0*/  IMAD.MOV.U32 R2, RZ, RZ, 0x1 ;  /* 0x00000001ff027424 */ /* 0x000fe200078e00ff */
[----:B------:R-:W2:Y:S01]  /*1cb0*/  LDCU UR31, c[0x0][0x3a0] ;  /* 0x00007400ff1f77ac */ /* 0x000ea20008000800 */
[----:B------:R-:W-:-:S05]  /*1cc0*/  UMOV UR10, 0x40 ;  /* 0x00000040000a7882 */ /* 0x000fca0000000000 */
.L_x_60:
[----:B------:R-:W-:Y:S01]  /*1cd0*/  BAR.SYNC.DEFER_BLOCKING 0x0 ;  /* 0x0000000000007b1d */ /* 0x000fe20000010000 */
[----:B------:R-:W-:Y:S01]  /*1ce0*/  @!P3 IMAD.MOV.U32 R3, RZ, RZ, 0x8000 ;  /* 0x00008000ff03b424 */ /* 0x000fe200078e00ff */
[----:B------:R-:W-:Y:S02]  /*1cf0*/  ELECT P1, URZ, PT ;  /* 0x0000000000ff782f */ /* 0x000fe40003820000 */
[----:B------:R-:W-:Y:S02]  /*1d00*/  ELECT P0, URZ, PT ;  /* 0x0000000000ff782f */ /* 0x000fe40003800000 */
[C---:B------:R-:W-:Y:S01]  /*1d10*/  ISETP.LT.U32.AND P1, PT, R132.reuse, 0x20, P1 ;  /* 0x000000208400780c */ /* 0x040fe20000f21070 */
[----:B------:R-:W-:Y:S01]  /*1d20*/  ULOP3.LUT UR18, UR21, 0x1, URZ, 0xc0, !UPT ;  /* 0x0000000115127892 */ /* 0x000fe2000f8ec0ff */
[----:B------:R-:W-:Y:S01]  /*1d30*/  ISETP.LT.U32.AND P0, PT, R132, 0x40, P0 ;  /* 0x000000408400780c */ /* 0x000fe20000701070 */
[----:B------:R-:W-:Y:S02]  /*1d40*/  UMOV UR19, UR10 ;  /* 0x0000000a00137c82 */ /* 0x000fe40008000000 */
[----:B------:R-:W-:-:S02]  /*1d50*/  ULEA UR16, UR18, UR8, 0xd ;  /* 0x0000000812107291 */ /* 0x000fc4000f8e68ff */
[----:B------:R-:W-:-:S06]  /*1d60*/  ULEA UR18, UR18, UR20, 0x6 ;  /* 0x0000001412127291 */ /* 0x000fcc000f8e30ff */
[----:B------:R-:W-:Y:S02]  /*1d70*/  VOTEU.ANY UP0, P1 ;  /* 0x0000000000ff7886 */ /* 0x000fe40000800100 */
[----:B------:R-:W-:Y:S01]  /*1d80*/  VOTEU.ANY UP1, P0 ;  /* 0x0000000000ff7886 */ /* 0x000fe20000020100 */
[----:B------:R3:W-:Y:S01]  /*1d90*/  @!P3 SYNCS.ARRIVE.TRANS64 RZ, [UR8+0x8000], R3 ;  /* 0x00800003ffffb9a7 */ /* 0x0007e20008000008 */
[----:B------:R5:W-:Y:S06]  /*1da0*/  MEMBAR.ALL.CTA ;  /* 0x0000000000007992 */ /* 0x000bec0000008000 */
[----:B-----5:R-:W5:Y:S01]  /*1db0*/  FENCE.VIEW.ASYNC.S ;  /* 0x00000000000073c6 */ /* 0x020f620000000000 */
[----:B------:R-:W-:Y:S01]  /*1dc0*/  @UP0 UIADD3 UR9, UPT, UPT, UR8, 0x8000, URZ ;  /* 0x0000800008090890 */ /* 0x000fe2000fffe0ff */
[----:B-----5:R-:W-:Y:S01]  /*1dd0*/  VOTEU.ANY UP0, P1 ;  /* 0x0000000000ff7886 */ /* 0x020fe20000800100 */
[----:B------:R-:W-:-:S02]  /*1de0*/  @UP1 UIADD3 UR16, UPT, UPT, UR16, 0x4000, URZ ;  /* 0x0000400010101890 */ /* 0x000fc4000fffe0ff */
[----:B------:R-:W-:Y:S01]  /*1df0*/  @UP1 UIADD3 UR17, UPT, UPT, UR8, 0x8000, URZ ;  /* 0x0000800008111890 */ /* 0x000fe2000fffe0ff */
[----:B---3--:R-:W-:Y:S01]  /*1e00*/  IMAD.U32 R3, R2, -0x80000000, RZ ;  /* 0x8000000002037824 */ /* 0x008fe200078e00ff */
[----:B------:R-:W-:Y:S01]  /*1e10*/  VOTEU.ANY UP1, P0 ;  /* 0x0000000000ff7886 */ /* 0x000fe20000020100 */
[----:B------:R-:W-:Y:S06]  /*1e20*/  BAR.SYNC.DEFER_BLOCKING 0x0 ;  /* 0x0000000000007b1d */ /* 0x000fec0000010000 */
[----:B------:R3:W-:Y:S01]  /*1e30*/  @UP0 UTMALDG.2D [UR8], [UR12] ;  /* 0x000000080c0005b4 */ /* 0x0007e20008008000 */
[----:B------:R-:W-:Y:S01]  /*1e40*/  UISETP.NE.U32.AND UP0, UPT, UR21, URZ, UPT ;  /* 0x000000ff1500728c */ /* 0x000fe2000bf05070 */
[----:B------:R-:W-:Y:S06]  /*1e50*/  BAR.SYNC.DEFER_BLOCKING 0x0 ;  /* 0x0000000000007b1d */ /* 0x000fec0000010000 */
[----:B------:R3:W-:Y:S02]  /*1e60*/  @UP1 UTMALDG.2D [UR16], [UR6] ;  /* 0x00000010060015b4 */ /* 0x0007e40008008000 */
[----:B------:R-:W-:Y:S06]  /*1e70*/  BAR.SYNC.DEFER_BLOCKING 0x0 ;  /* 0x0000000000007b1d */ /* 0x000fec0000010000 */
[----:B------:R-:W5:Y:S02]  /*1e80*/  SYNCS.PHASECHK.TRANS64.TRYWAIT P0, [UR8+0x8000], R3 ;  /* 0x00800003ff0075a7 */ /* 0x000f640008001108 */
[----:B---3-5:R-:W-:Y:S05]  /*1e90*/  @!P0 BRA `(.L_x_57) ;  /* 0x0000000c00088947 */ /* 0x028fea0003800000 */
.L_x_68:
[----:B------:R-:W-:Y:S05]  /*1ea0*/  BRA.U UP0, `(.L_x_58) ;  /* 0x0000000100347547 */ /* 0x000fea000b800000 */
[----:B------:R-:W-:Y:S01]  /*1eb0*/  UMOV UR16, 0x0 ;  /* 0x0000000000107882 */ /* 0x000fe20000000000 */
[----:B------:R-:W-:Y:S01]  /*1ec0*/  UMOV UR17, 0x8210490 ;  /* 0x0821049000117882 */ /* 0x000fe20000000000 */
[----:B------:R-:W-:Y:S01]  /*1ed0*/  UMOV UR18, 0x0 ;  /* 0x0000000000127882 */ /* 0x000fe20000000000 */
[----:B------:R-:W-:Y:S01]  /*1ee0*/  UMOV UR19, 0x8210490 ;  /* 0x0821049000137882 */ /* 0x000fe20000000000 */
[----:B------:R-:W-:Y:S01]  /*1ef0*/  UMOV UR40, 0x0 ;  /* 0x0000000000287882 */ /* 0x000fe20000000000 */
[----:B------:R-:W-:Y:S01]  /*1f00*/  UMOV UR41, 0x8210490 ;  /* 0x0821049000297882 */ /* 0x000fe20000000000 */
[----:B------:R3:W-:Y:S01]  /*1f10*/  UTCHMMA gdesc[UR22], gdesc[UR24], tmem[UR30], tmem[UR16], idesc[UR17], UPT ;  /* 0x00ff1018160075ea */ /* 0x0007e2000b80001e */
[----:B------:R-:W-:Y:S01]  /*1f20*/  UMOV UR42, 0x0 ;  /* 0x00000000002a7882 */ /* 0x000fe20000000000 */
[----:B------:R-:W-:Y:S01]  /*1f30*/  UMOV UR43, 0x8210490 ;  /* 0x08210490002b7882 */ /* 0x000fe20000000000 */
[----:B------:R3:W-:Y:S01]  /*1f40*/  UTCHMMA gdesc[UR26], gdesc[UR28], tmem[UR30], tmem[UR18], idesc[UR19], UPT ;  /* 0x00ff121c1a0075ea */ /* 0x0007e2000b80001e */
[----:B------:R3:W-:Y:S01]  /*1f50*/  UTCHMMA gdesc[UR32], gdesc[UR34], tmem[UR30], tmem[UR40], idesc[UR41], UPT ;  /* 0x00ff2822200075ea */ /* 0x0007e2000b80001e */
[----:B------:R3:W-:Y:S01]  /*1f60*/  UTCHMMA gdesc[UR36], gdesc[UR38], tmem[UR30], tmem[UR42], idesc[UR43], UPT ;  /* 0x00ff2a26240075ea */ /* 0x0007e2000b80001e */
[----:B------:R-:W-:Y:S01]  /*1f70*/  NOP ;  /* 0x0000000000007918 */ /* 0x000fe20000000000 */
.L_x_58:
[----:B------:R-:W-:-:S04]  /*1f80*/  ELECT P0, URZ, PT ;  /* 0x0000000000ff782f */ /* 0x000fc80003800000 */
[----:B------:R-:W-:-:S13]  /*1f90*/  ISETP.LT.U32.AND P0, PT, R132, 0x20, P0 ;  /* 0x000000208400780c */ /* 0x000fda0000701070 */
[----:B------:R-:W-:Y:S01]  /*1fa0*/  VOTEU.ANY UP0, P0 ;  /* 0x0000000000ff7886 */ /* 0x000fe20000000100 */
[----:B------:R-:W-:-:S04]  /*1fb0*/  VOTEU.ANY UP1, P0 ;  /* 0x0000000000ff7886 */ /* 0x000fc80000020100 */
[----:B------:R-:W-:Y:S02]  /*1fc0*/  @UP0 UMOV UR9, UR4 ;  /* 0x0000000400090c82 */ /* 0x000fe40008000000 */
[----:B------:R5:W-:Y:S01]  /*1fd0*/  @UP1 UTCBAR [UR9], URZ ;  /* 0x000000ff090013e9 */ /* 0x000be200080000ff */
[----:B------:R-:W-:Y:S06]  /*1fe0*/  BAR.SYNC.DEFER_BLOCKING 0x0 ;  /* 0x0000000000007b1d */ /* 0x000fec0000010000 */
[----:B------:R-:W3:Y:S02]  /*1ff0*/  SYNCS.PHASECHK.TRANS64.TRYWAIT P0, [UR8+0x8010], R3 ;  /* 0x00801003ff0075a7 */ /* 0x000ee40008001108 */
[----:B---3-5:R-:W-:Y:S05]  /*2000*/  @!P0 BRA `(.L_x_59) ;  /* 0x0000000800b88947 */ /* 0x028fea0003800000 */
.L_x_69:
[----:B------:R-:W-:Y:S01]  /*2010*/  UIADD3 UR10, UPT, UPT, UR10, 0x40, URZ ;  /* 0x000000400a0a7890 */ /* 0x000fe2000fffe0ff */
[----:B------:R-:W-:-:S03]  /*2020*/  LOP3.LUT R2, R2, 0x1, RZ, 0x3c, !PT ;  /* 0x0000000102027812 */ /* 0x000fc600078e3cff */
[----:B--2---:R-:W-:-:S09]  /*2030*/  UISETP.GE.AND UP0, UPT, UR10, UR31, UPT ;  /* 0x0000001f0a00728c */ /* 0x004fd2000bf06270 */
[----:B------:R-:W-:Y:S05]  /*2040*/  BRA.U !UP0, `(.L_x_60) ;  /* 0xfffffffd08207547 */ /* 0x000fea000b83ffff */
.L_x_53:
[----:B---3-5:R-:W-:Y:S06]  /*2050*/  BAR.SYNC.DEFER_BLOCKING 0x0 ;  /* 0x0000000000007b1d */ /* 0x028fec0000010000 */
[----:B------:R-:W-:Y:S04]  /*2060*/  BSSY.RECONVERGENT B4, `(.L_x_61) ;  /* 0x0000004000047945 */ /* 0x000fe80003800200 */
[----:B------:R-:W-:Y:S05]  /*2070*/  @P3 BRA `(.L_x_62) ;  /* 0x0000000000083947 */ /* 0x000fea0003800000 */
[----:B------:R-:W3:Y:S02]  /*2080*/  SYNCS.CCTL.IV [UR8+0x8000] ;  /* 0x00800000ff0079b1 */ /* 0x000ee40008000008 */
[----:B---3--:R-:W3:Y:S02]  /*2090*/  SYNCS.CCTL.IV [UR8+0x8010] ;  /* 0x00801000ff0079b1 */ /* 0x008ee40008000008 */
.L_x_62:
[----:B--2---:R-:W-:Y:S05]  /*20a0*/  BSYNC.RECONVERGENT B4 ;  /* 0x0000000000047941 */ /* 0x004fea0003800200 */
.L_x_61:
[----:B------:R-:W-:Y:S01]  /*20b0*/  USHF.L.U32 UR4, UR21, 0x15, URZ ;  /* 0x0000001515047899 */ /* 0x000fe200080006ff */
[C---:B------:R-:W-:Y:S01]  /*20c0*/  IMAD.SHL.U32 R2, R0.reuse, 0x80, RZ ;  /* 0x0000008000027824 */ /* 0x040fe200078e00ff */
[----:B------:R-:W-:Y:S01]  /*20d0*/  ELECT P0, URZ, PT ;  /* 0x0000000000ff782f */ /* 0x000fe20003800000 */
[----:B------:R-:W-:Y:S01]  /*20e0*/  IMAD.SHL.U32 R3, R0, 0x10, RZ ;  /* 0x0000001000037824 */ /* 0x000fe200078e00ff */
[----:B------:R-:W-:Y:S02]  /*20f0*/  ULOP3.LUT UR4, UR4, 0x600000, URZ, 0xc0, !UPT ;  /* 0x0060000004047892 */ /* 0x000fe4000f8ec0ff */
[----:B------:R-:W-:Y:S01]  /*2100*/  LOP3.LUT R0, R2, 0x3f80, RZ, 0xc0, !PT ;  /* 0x00003f8002007812 */ /* 0x000fe200078ec0ff */
[----:B------:R-:W-:Y:S01]  /*2110*/  ULOP3.LUT UR21, UR21, 0x1, URZ, 0xc0, !UPT ;  /* 0x0000000115157892 */ /* 0x000fe2000f8ec0ff */
[----:B------:R-:W-:Y:S01]  /*2120*/  ISETP.LT.U32.AND P0, PT, R132, 0x40, P0 ;  /* 0x000000408400780c */ /* 0x000fe20000701070 */
[----:B------:R-:W-:Y:S01]  /*2130*/  UIADD3 UR4, UPT, UPT, UR30, UR4, URZ ;  /* 0x000000041e047290 */ /* 0x000fe2000fffe0ff */
[----:B------:R-:W-:Y:S01]  /*2140*/  LOP3.LUT R0, R0, 0x70, R3, 0xf8, !PT ;  /* 0x0000007000007812 */ /* 0x000fe200078ef803 */
[----:B------:R-:W-:Y:S01]  /*2150*/  ULEA UR5, UR21, UR20, 0x6 ;  /* 0x0000001415057291 */ /* 0x000fe2000f8e30ff */
[----:B------:R-:W-:-:S02]  /*2160*/  UMOV UR6, UR11 ;  /* 0x0000000b00067c82 */ /* 0x000fc40008000000 */
[C---:B------:R-:W-:Y:S02]  /*2170*/  LOP3.LUT R2, R0.reuse, 0x10, RZ, 0x3c, !PT ;  /* 0x0000001000027812 */ /* 0x040fe400078e3cff */
[----:B------:R-:W-:Y:S02]  /*2180*/  LOP3.LUT R3, R0, 0x20, RZ, 0x3c, !PT ;  /* 0x0000002000037812 */ /* 0x000fe400078e3cff */
[----:B----4-:R-:W2:Y:S01]  /*2190*/  LDTM.x128 R4, tmem[UR4] ;  /* 0x00000004000479ee */ /* 0x010ea200083c0000 */
[----:B------:R-:W-:Y:S01]  /*21a0*/  NOP ;  /* 0x0000000000007918 */ /* 0x000fe20000000000 */
[----:B------:R-:W-:Y:S01]  /*21b0*/  ULEA UR4, UR21, UR8, 0xe ;  /* 0x0000000815047291 */ /* 0x000fe2000f8e70ff */
[----:B--2---:R-:W-:Y:S01]  /*21c0*/  VOTEU.ANY UP1, P0 ;  /* 0x0000000000ff7886 */ /* 0x004fe20000020100 */
[----:B------:R-:W-:Y:S01]  /*21d0*/  VOTEU.ANY UP0, P0 ;  /* 0x0000000000ff7886 */ /* 0x000fe20000000100 */
[----:B------:R-:W-:Y:S02]  /*21e0*/  F2FP.BF16.F32.PACK_AB R4, R5, R4 ;  /* 0x000000040504723e */ /* 0x000fe400000010ff */
[----:B------:R-:W-:-:S02]  /*21f0*/  F2FP.BF16.F32.PACK_AB R68, R69, R68 ;  /* 0x000000444544723e */ /* 0x000fc400000010ff */
[----:B------:R-:W-:Y:S02]  /*2200*/  F2FP.BF16.F32.PACK_AB R5, R7, R6 ;  /* 0x000000060705723e */ /* 0x000fe400000010ff */
[----:B------:R-:W-:Y:S02]  /*2210*/  F2FP.BF16.F32.PACK_AB R12, R13, R12 ;  /* 0x0000000c0d0c723e */ /* 0x000fe400000010ff */
[----:B------:R-:W-:Y:S02]  /*2220*/  F2FP.BF16.F32.PACK_AB R69, R71, R70 ;  /* 0x000000464745723e */ /* 0x000fe400000010ff */
[----:B------:R-:W-:Y:S02]  /*2230*/  F2FP.BF16.F32.PACK_AB R76, R77, R76 ;  /* 0x0000004c4d4c723e */ /* 0x000fe400000010ff */
[----:B------:R-:W-:Y:S02]  /*2240*/  F2FP.BF16.F32.PACK_AB R6, R9, R8 ;  /* 0x000000080906723e */ /* 0x000fe400000010ff */
[----:B------:R-:W-:-:S02]  /*2250*/  F2FP.BF16.F32.PACK_AB R7, R11, R10 ;  /* 0x0000000a0b07723e */ /* 0x000fc400000010ff */
[----:B------:R-:W-:Y:S02]  /*2260*/  F2FP.BF16.F32.PACK_AB R13, R15, R14 ;  /* 0x0000000e0f0d723e */ /* 0x000fe400000010ff */
[----:B------:R-:W-:Y:S01]  /*2270*/  F2FP.BF16.F32.PACK_AB R20, R21, R20 ;  /* 0x000000141514723e */ /* 0x000fe200000010ff */
[----:B---3--:R2:W-:Y:S01]  /*2280*/  STS.128 [R0+UR8], R4 ;  /* 0x0000000400007988 */ /* 0x0085e20008000c08 */
[----:B------:R-:W-:Y:S02]  /*2290*/  F2FP.BF16.F32.PACK_AB R70, R73, R72 ;  /* 0x000000484946723e */ /* 0x000fe400000010ff */
[----:B------:R-:W-:Y:S02]  /*22a0*/  F2FP.BF16.F32.PACK_AB R71, R75, R74 ;  /* 0x0000004a4b47723e */ /* 0x000fe400000010ff */
[----:B------:R-:W-:Y:S02]  /*22b0*/  F2FP.BF16.F32.PACK_AB R77, R79, R78 ;  /* 0x0000004e4f4d723e */ /* 0x000fe400000010ff */
[----:B------:R-:W-:Y:S01]  /*22c0*/  F2FP.BF16.F32.PACK_AB R84, R85, R84 ;  /* 0x000000545554723e */ /* 0x000fe200000010ff */
[----:B------:R3:W-:Y:S01]  /*22d0*/  STS.128 [R0+UR8+0x4000], R68 ;  /* 0x0040004400007988 */ /* 0x0007e20008000c08 */
[----:B------:R-:W-:-:S02]  /*22e0*/  F2FP.BF16.F32.PACK_AB R14, R17, R16 ;  /* 0x00000010110e723e */ /* 0x000fc400000010ff */
[----:B------:R-:W-:Y:S02]  /*22f0*/  F2FP.BF16.F32.PACK_AB R15, R19, R18 ;  /* 0x00000012130f723e */ /* 0x000fe400000010ff */
[----:B------:R-:W-:Y:S02]  /*2300*/  F2FP.BF16.F32.PACK_AB R21, R23, R22 ;  /* 0x000000161715723e */ /* 0x000fe400000010ff */
[----:B------:R-:W-:Y:S01]  /*2310*/  F2FP.BF16.F32.PACK_AB R28, R29, R28 ;  /* 0x0000001c1d1c723e */ /* 0x000fe200000010ff */
[----:B------:R4:W-:Y:S01]  /*2320*/  STS.128 [R2+UR8], R12 ;  /* 0x0000000c02007988 */ /* 0x0009e20008000c08 */
[----:B------:R-:W-:Y:S02]  /*2330*/  F2FP.BF16.F32.PACK_AB R78, R81, R80 ;  /* 0x00000050514e723e */ /* 0x000fe400000010ff */
[----:B------:R-:W-:Y:S02]  /*2340*/  F2FP.BF16.F32.PACK_AB R79, R83, R82 ;  /* 0x00000052534f723e */ /* 0x000fe400000010ff */
[----:B------:R-:W-:-:S02]  /*2350*/  F2FP.BF16.F32.PACK_AB R85, R87, R86 ;  /* 0x000000565755723e */ /* 0x000fc400000010ff */
[----:B------:R-:W-:Y:S01]  /*2360*/  F2FP.BF16.F32.PACK_AB R92, R93, R92 ;  /* 0x0000005c5d5c723e */ /* 0x000fe200000010ff */
[----:B------:R4:W-:Y:S01]  /*2370*/  STS.128 [R2+UR8+0x4000], R76 ;  /* 0x0040004c02007988 */ /* 0x0009e20008000c08 */
[----:B------:R-:W-:Y:S02]  /*2380*/  F2FP.BF16.F32.PACK_AB R22, R25, R24 ;  /* 0x000000181916723e */ /* 0x000fe400000010ff */
[----:B------:R-:W-:Y:S02]  /*2390*/  F2FP.BF16.F32.PACK_AB R23, R27, R26 ;  /* 0x0000001a1b17723e */ /* 0x000fe400000010ff */
[----:B------:R-:W-:Y:S02]  /*23a0*/  F2FP.BF16.F32.PACK_AB R29, R31, R30 ;  /* 0x0000001e1f1d723e */ /* 0x000fe400000010ff */
[----:B------:R-:W-:Y:S01]  /*23b0*/  F2FP.BF16.F32.PACK_AB R36, R37, R36 ;  /* 0x000000242524723e */ /* 0x000fe200000010ff */
[----:B------:R4:W-:Y:S01]  /*23c0*/  STS.128 [R3+UR8], R20 ;  /* 0x0000001403007988 */ /* 0x0009e20008000c08 */
[----:B------:R-:W-:-:S02]  /*23d0*/  F2FP.BF16.F32.PACK_AB R86, R89, R88 ;  /* 0x000000585956723e */ /* 0x000fc400000010ff */
[----:B------:R-:W-:Y:S02]  /*23e0*/  F2FP.BF16.F32.PACK_AB R87, R91, R90 ;  /* 0x0000005a5b57723e */ /* 0x000fe400000010ff */
[----:B------:R-:W-:Y:S02]  /*23f0*/  F2FP.BF16.F32.PACK_AB R93, R95, R94 ;  /* 0x0000005e5f5d723e */ /* 0x000fe400000010ff */
[----:B------:R-:W-:Y:S01]  /*2400*/  F2FP.BF16.F32.PACK_AB R100, R101, R100 ;  /* 0x000000646564723e */ /* 0x000fe200000010ff */
[----:B------:R4:W-:Y:S01]  /*2410*/  STS.128 [R3+UR8+0x4000], R84 ;  /* 0x0040005403007988 */ /* 0x0009e20008000c08 */
[----:B------:R-:W-:Y:S02]  /*2420*/  F2FP.BF16.F32.PACK_AB R30, R33, R32 ;  /* 0x00000020211e723e */ /* 0x000fe400000010ff */
[----:B------:R-:W-:Y:S02]  /*2430*/  F2FP.BF16.F32.PACK_AB R31, R35, R34 ;  /* 0x00000022231f723e */ /* 0x000fe400000010ff */
[----:B------:R-:W-:-:S02]  /*2440*/  F2FP.BF16.F32.PACK_AB R37, R39, R38 ;  /* 0x000000262725723e */ /* 0x000fc400000010ff */
[----:B------:R-:W-:Y:S02]  /*2450*/  F2FP.BF16.F32.PACK_AB R44, R45, R44 ;  /* 0x0000002c2d2c723e */ /* 0x000fe400000010ff */
[----:B------:R-:W-:Y:S02]  /*2460*/  F2FP.BF16.F32.PACK_AB R94, R97, R96 ;  /* 0x00000060615e723e */ /* 0x000fe400000010ff */
[----:B------:R-:W-:Y:S02]  /*2470*/  F2FP.BF16.F32.PACK_AB R95, R99, R98 ;  /* 0x00000062635f723e */ /* 0x000fe400000010ff */
[----:B------:R-:W-:Y:S02]  /*2480*/  F2FP.BF16.F32.PACK_AB R101, R103, R102 ;  /* 0x000000666765723e */ /* 0x000fe400000010ff */
[----:B------:R-:W-:Y:S02]  /*2490*/  F2FP.BF16.F32.PACK_AB R108, R109, R108 ;  /* 0x0000006c6d6c723e */ /* 0x000fe400000010ff */
[----:B------:R-:W-:-:S02]  /*24a0*/  LOP3.LUT R8, R0, 0x30, RZ, 0x3c, !PT ;  /* 0x0000003000087812 */ /* 0x000fc400078e3cff */
[----:B------:R-:W-:Y:S02]  /*24b0*/  F2FP.BF16.F32.PACK_AB R38, R41, R40 ;  /* 0x000000282926723e */ /* 0x000fe400000010ff */
[----:B------:R-:W-:Y:S01]  /*24c0*/  F2FP.BF16.F32.PACK_AB R39, R43, R42 ;  /* 0x0000002a2b27723e */ /* 0x000fe200000010ff */
[----:B------:R4:W-:Y:S01]  /*24d0*/  STS.128 [R8+UR8], R28 ;  /* 0x0000001c08007988 */ /* 0x0009e20008000c08 */
[----:B------:R-:W-:Y:S02]  /*24e0*/  F2FP.BF16.F32.PACK_AB R45, R47, R46 ;  /* 0x0000002e2f2d723e */ /* 0x000fe400000010ff */
[----:B------:R-:W-:Y:S01]  /*24f0*/  F2FP.BF16.F32.PACK_AB R52, R53, R52 ;  /* 0x000000343534723e */ /* 0x000fe200000010ff */
[----:B------:R4:W-:Y:S01]  /*2500*/  STS.128 [R8+UR8+0x4000], R92 ;  /* 0x0040005c08007988 */ /* 0x0009e20008000c08 */
[----:B------:R-:W-:Y:S02]  /*2510*/  F2FP.BF16.F32.PACK_AB R102, R105, R104 ;  /* 0x000000686966723e */ /* 0x000fe400000010ff */
[----:B------:R-:W-:-:S02]  /*2520*/  F2FP.BF16.F32.PACK_AB R103, R107, R106 ;  /* 0x0000006a6b67723e */ /* 0x000fc400000010ff */
[----:B------:R-:W-:Y:S02]  /*2530*/  F2FP.BF16.F32.PACK_AB R109, R111, R110 ;  /* 0x0000006e6f6d723e */ /* 0x000fe400000010ff */
[----:B------:R-:W-:Y:S02]  /*2540*/  F2FP.BF16.F32.PACK_AB R116, R117, R116 ;  /* 0x000000747574723e */ /* 0x000fe400000010ff */
[----:B------:R-:W-:Y:S02]  /*2550*/  LOP3.LUT R9, R0, 0x40, RZ, 0x3c, !PT ;  /* 0x0000004000097812 */ /* 0x000fe400078e3cff */
[----:B------:R-:W-:Y:S02]  /*2560*/  F2FP.BF16.F32.PACK_AB R46, R49, R48 ;  /* 0x00000030312e723e */ /* 0x000fe400000010ff */
[----:B------:R-:W-:Y:S01]  /*2570*/  F2FP.BF16.F32.PACK_AB R47, R51, R50 ;  /* 0x00000032332f723e */ /* 0x000fe200000010ff */
[----:B------:R4:W-:Y:S01]  /*2580*/  STS.128 [R9+UR8], R36 ;  /* 0x0000002409007988 */ /* 0x0009e20008000c08 */
[----:B------:R-:W-:-:S02]  /*2590*/  F2FP.BF16.F32.PACK_AB R53, R55, R54 ;  /* 0x000000363735723e */ /* 0x000fc400000010ff */
[----:B------:R-:W-:Y:S01]  /*25a0*/  F2FP.BF16.F32.PACK_AB R60, R61, R60 ;  /* 0x0000003c3d3c723e */ /* 0x000fe200000010ff */
[----:B------:R4:W-:Y:S01]  /*25b0*/  STS.128 [R9+UR8+0x4000], R100 ;  /* 0x0040006409007988 */ /* 0x0009e20008000c08 */
        /* <DEDUP_REMOVED lines=13> */
[C---:B--2---:R-:W-:Y:S02]  /*2690*/  LOP3.LUT R4, R0.reuse, 0x60, RZ, 0x3c, !PT ;  /* 0x0000006000047812 */ /* 0x044fe400078e3cff */
[----:B------:R-:W-:Y:S02]  /*26a0*/  F2FP.BF16.F32.PACK_AB R62, R65, R64 ;  /* 0x00000040413e723e */ /* 0x000fe400000010ff */
[----:B------:R-:W-:Y:S01]  /*26b0*/  F2FP.BF16.F32.PACK_AB R63, R67, R66 ;  /* 0x00000042433f723e */ /* 0x000fe200000010ff */
[----:B------:R4:W-:Y:S01]  /*26c0*/  STS.128 [R4+UR8], R52 ;  /* 0x0000003404007988 */ /* 0x0009e20008000c08 */
[----:B------:R-:W-:Y:S02]  /*26d0*/  F2FP.BF16.F32.PACK_AB R126, R129, R128 ;  /* 0x00000080817e723e */ /* 0x000fe400000010ff */
[----:B------:R-:W-:Y:S01]  /*26e0*/  F2FP.BF16.F32.PACK_AB R127, R131, R130 ;  /* 0x00000082837f723e */ /* 0x000fe200000010ff */
[----:B------:R4:W-:Y:S01]  /*26f0*/  STS.128 [R4+UR8+0x4000], R116 ;  /* 0x0040007404007988 */ /* 0x0009e20008000c08 */
[----:B---3--:R-:W-:-:S05]  /*2700*/  LOP3.LUT R0, R0, 0x70, RZ, 0x3c, !PT ;  /* 0x0000007000007812 */ /* 0x008fca00078e3cff */
[----:B------:R4:W-:Y:S04]  /*2710*/  STS.128 [R0+UR8], R60 ;  /* 0x0000003c00007988 */ /* 0x0009e80008000c08 */
[----:B------:R4:W-:Y:S01]  /*2720*/  STS.128 [R0+UR8+0x4000], R124 ;  /* 0x0040007c00007988 */ /* 0x0009e20008000c08 */
[----:B------:R2:W-:Y:S06]  /*2730*/  MEMBAR.ALL.CTA ;  /* 0x0000000000007992 */ /* 0x0005ec0000008000 */
[----:B--2---:R-:W2:Y:S02]  /*2740*/  FENCE.VIEW.ASYNC.S ;  /* 0x00000000000073c6 */ /* 0x004ea40000000000 */
[----:B--2---:R-:W-:Y:S06]  /*2750*/  BAR.SYNC.DEFER_BLOCKING 0x0 ;  /* 0x0000000000007b1d */ /* 0x004fec0000010000 */
[----:B------:R4:W-:Y:S01]  /*2760*/  @UP1 UTMASTG.2D [UR4], [UR14] ;  /* 0x000000040e0013b5 */ /* 0x0009e20008008000 */
[----:B------:R0:W-:Y:S01]  /*2770*/  UTMACMDFLUSH ;  /* 0x00000000000079b7 */ /* 0x0001e20000000000 */
[----:B------:R-:W-:-:S04]  /*2780*/  DEPBAR.LE SB0, 0x0 ;  /* 0x000080000000791a */ /* 0x000fc80000000000 */
[----:B------:R-:W-:Y:S08]  /*2790*/  BAR.SYNC.DEFER_BLOCKING 0x0 ;  /* 0x0000000000007b1d */ /* 0x000ff00000010000 */
[----:B------:R-:W-:Y:S06]  /*27a0*/  BAR.SYNC.DEFER_BLOCKING 0x0 ;  /* 0x0000000000007b1d */ /* 0x000fec0000010000 */
[----:B----4-:R-:W-:Y:S05]  /*27b0*/  @P2 BRA `(.L_x_63) ;  /* 0x0000000000a02947 */ /* 0x010fea0003800000 */
[----:B------:R-:W2:Y:S01]  /*27c0*/  S2UR UR5, SR_CgaCtaId ;  /* 0x00000000000579c3 */ /* 0x000ea20000008800 */
[----:B------:R-:W-:Y:S01]  /*27d0*/  NOP ;  /* 0x0000000000007918 */ /* 0x000fe20000000000 */
[----:B------:R-:W-:Y:S01]  /*27e0*/  UMOV UR4, 0x50 ;  /* 0x0000005000047882 */ /* 0x000fe20000000000 */
[----:B------:R-:W-:Y:S02]  /*27f0*/  IMAD.U32 R0, RZ, RZ, UR30 ;  /* 0x0000001eff007e24 */ /* 0x000fe4000f8e00ff */
[----:B------:R-:W-:Y:S02]  /*2800*/  IMAD.MOV.U32 R3, RZ, RZ, 0xf ;  /* 0x0000000fff037424 */ /* 0x000fe400078e00ff */
[----:B------:R-:W-:Y:S01]  /*2810*/  IMAD.MOV.U32 R7, RZ, RZ, 0x1 ;  /* 0x00000001ff077424 */ /* 0x000fe200078e00ff */
[----:B------:R-:W-:-:S04]  /*2820*/  LOP3.LUT R0, R0, 0xffff, RZ, 0xc0, !PT ;  /* 0x0000ffff00007812 */ /* 0x000fc800078ec0ff */
[----:B------:R-:W-:-:S05]  /*2830*/  SHF.R.U32.HI R0, RZ, 0x5, R0 ;  /* 0x00000005ff007819 */ /* 0x000fca0000011600 */
[----:B------:R-:W-:Y:S01]  /*2840*/  VIADD R2, R0, 0x10 ;  /* 0x0000001000027836 */ /* 0x000fe20000000000 */
[----:B------:R-:W-:Y:S01]  /*2850*/  SHF.L.U32 R0, R3, R0, RZ ;  /* 0x0000000003007219 */ /* 0x000fe200000006ff */
[----:B--2---:R-:W-:-:S03]  /*2860*/  ULEA UR6, UR5, UR4, 0x18 ;  /* 0x0000000405067291 */ /* 0x004fc6000f8ec0ff */
[----:B------:R-:W-:-:S04]  /*2870*/  SHF.L.U32 R3, R7, R2, RZ ;  /* 0x0000000207037219 */ /* 0x000fc800000006ff */
[----:B------:R-:W-:Y:S02]  /*2880*/  LOP3.LUT R0, R3, R0, RZ, 0xfc, !PT ;  /* 0x0000000003007212 */ /* 0x000fe400078efcff */
[----:B------:R-:W2:Y:S02]  /*2890*/  LDS R5, [UR6] ;  /* 0x00000006ff057984 */ /* 0x000ea40008000800 */
[C---:B------:R-:W-:Y:S02]  /*28a0*/  LOP3.LUT R2, R0.reuse, 0xffff, RZ, 0xc0, !PT ;  /* 0x0000ffff00027812 */ /* 0x040fe400078ec0ff */
[----:B--2---:R-:W-:-:S04]  /*28b0*/  LOP3.LUT R3, R0, 0xffff, R5, 0x80, !PT ;  /* 0x0000ffff00037812 */ /* 0x004fc800078e8005 */
[----:B------:R-:W-:-:S13]  /*28c0*/  ISETP.NE.AND P0, PT, R3, R2, PT ;  /* 0x000000020300720c */ /* 0x000fda0003f05270 */
[----:B------:R-:W-:Y:S05]  /*28d0*/  @P0 BRA `(.L_x_64) ;  /* 0x0000000000500947 */ /* 0x000fea0003800000 */
[----:B------:R-:W-:Y:S02]  /*28e0*/  SHF.R.U32.HI R5, RZ, 0x10, R5 ;  /* 0x00000010ff057819 */ /* 0x000fe40000011605 */
[----:B------:R-:W-:-:S04]  /*28f0*/  SHF.R.U32.HI R2, RZ, 0x10, R0 ;  /* 0x00000010ff027819 */ /* 0x000fc80000011600 */
[----:B------:R-:W-:-:S04]  /*2900*/  LOP3.LUT R5, R5, R2, RZ, 0xc0, !PT ;  /* 0x0000000205057212 */ /* 0x000fc800078ec0ff */
[----:B------:R-:W-:-:S13]  /*2910*/  ISETP.NE.AND P0, PT, R5, R2, PT ;  /* 0x000000020500720c */ /* 0x000fda0003f05270 */
[----:B------:R-:W-:Y:S05]  /*2920*/  @P0 BRA `(.L_x_65) ;  /* 0x0000000000300947 */ /* 0x000fea0003800000 */
[----:B------:R-:W-:Y:S01]  /*2930*/  R2UR UR4, R0 ;  /* 0x00000000000472ca */ /* 0x000fe200000e0000 */
[----:B------:R-:W-:Y:S01]  /*2940*/  VOTEU.ANY UR5, UPT, PT ;  /* 0x0000000000057886 */ /* 0x000fe200038e0100 */
[----:B------:R-:W2:Y:S01]  /*2950*/  S2R R0, SR_LANEID ;  /* 0x0000000000007919 */ /* 0x000ea20000000000 */
[----:B------:R-:W-:-:S10]  /*2960*/  UFLO.U32 UR5, UR5 ;  /* 0x00000005000572bd */ /* 0x000fd400080e0000 */
[----:B------:R-:W-:-:S06]  /*2970*/  ULOP3.LUT UR4, URZ, UR4, URZ, 0x33, !UPT ;  /* 0x00000004ff047292 */ /* 0x000fcc000f8e33ff */
[----:B------:R-:W-:-:S04]  /*2980*/  IMAD.U32 R2, RZ, RZ, UR4 ;  /* 0x00000004ff027e24 */ /* 0x000fc8000f8e00ff */
[----:B------:R-:W3:Y:S02]  /*2990*/  REDUX UR7, R2 ;  /* 0x00000000020773c4 */ /* 0x000ee40000000000 */
[----:B------:R4:W-:Y:S01]  /*29a0*/  UTCATOMSWS.AND URZ, UR4 ;  /* 0x0000000400ff79e3 */ /* 0x0009e20008000000 */
[----:B--2---:R-:W-:Y:S01]  /*29b0*/  ISETP.EQ.U32.AND P0, PT, R0, UR5, PT ;  /* 0x0000000500007c0c */ /* 0x004fe2000bf02070 */
[----:B---3--:R-:W-:-:S12]  /*29c0*/  IMAD.U32 R0, RZ, RZ, UR7 ;  /* 0x00000007ff007e24 */ /* 0x008fd8000f8e00ff */
[----:B------:R4:W-:Y:S01]  /*29d0*/  @P0 ATOMS.AND RZ, [UR6], R0 ;  /* 0x00000000ffff098c */ /* 0x0009e2000a800006 */
[----:B------:R-:W-:Y:S05]  /*29e0*/  BRA `(.L_x_63) ;  /* 0x0000000000147947 */ /* 0x000fea0003800000 */
.L_x_65:
[----:B------:R-:W-:-:S07]  /*29f0*/  MOV R2, 0x2a10 ;  /* 0x00002a1000027802 */ /* 0x000fce0000000f00 */
[----:B-1----:R-:W-:Y:S05]  /*2a00*/  CALL.REL.NOINC `($__internal_0_$__cuda_sm10x_tcgen05_guardrail_trap_col_being_dealloced_not_returned_by_alloc) ;  /* 0x0000000000447944 */ /* 0x002fea0003c00000 */
[----:B------:R-:W-:Y:S05]  /*2a10*/  BRA `(.L_x_63) ;  /* 0x0000000000087947 */ /* 0x000fea0003800000 */
.L_x_64:
[----:B------:R-:W-:-:S07]  /*2a20*/  MOV R2, 0x2a40 ;  /* 0x00002a4000027802 */ /* 0x000fce0000000f00 */
[----:B-1----:R-:W-:Y:S05]  /*2a30*/  CALL.REL.NOINC `($__internal_2_$__cuda_sm10x_tcgen05_guardrail_trap_unallocated_columns_being_dealloced) ;  /* 0x0000000000507944 */ /* 0x002fea0003c00000 */
.L_x_63:
[----:B------:R-:W-:Y:S01]  /*2a40*/  NOP ;  /* 0x0000000000007918 */ /* 0x000fe20000000000 */
[----:B----4-:R-:W-:Y:S05]  /*2a50*/  EXIT ;  /* 0x000000000000794d */ /* 0x010fea0003800000 */
.L_x_54:
[----:B------:R-:W2:Y:S02]  /*2a60*/  SYNCS.PHASECHK.TRANS64.TRYWAIT P0, [UR8+0x8000], RZ ;  /* 0x008000ffff0075a7 */ /* 0x000ea40008001108 */
[----:B--2---:R-:W-:Y:S05]  /*2a70*/  @!P0 BRA `(.L_x_54) ;  /* 0xfffffffc00f88947 */ /* 0x004fea000383ffff */
[----:B------:R-:W-:Y:S05]  /*2a80*/  BRA `(.L_x_66) ;  /* 0xfffffff000187947 */ /* 0x000fea000383ffff */
.L_x_56:
[----:B------:R-:W2:Y:S02]  /*2a90*/  SYNCS.PHASECHK.TRANS64.TRYWAIT P1, [UR8+0x8010], RZ ;  /* 0x008010ffff0075a7 */ /* 0x000ea40008021108 */
[----:B--2---:R-:W-:Y:S05]  /*2aa0*/  @!P1 BRA `(.L_x_56) ;  /* 0xfffffffc00f89947 */ /* 0x004fea000383ffff */
[----:B------:R-:W-:Y:S05]  /*2ab0*/  BRA `(.L_x_67) ;  /* 0xfffffff000747947 */ /* 0x000fea000383ffff */
.L_x_57:
[----:B------:R-:W3:Y:S02]  /*2ac0*/  SYNCS.PHASECHK.TRANS64.TRYWAIT P0, [UR8+0x8000], R3 ;  /* 0x00800003ff0075a7 */ /* 0x000ee40008001108 */
[----:B---3--:R-:W-:Y:S05]  /*2ad0*/  @!P0 BRA `(.L_x_57) ;  /* 0xfffffffc00f88947 */ /* 0x008fea000383ffff */
[----:B------:R-:W-:Y:S05]  /*2ae0*/  BRA `(.L_x_68) ;  /* 0xfffffff000ec7947 */ /* 0x000fea000383ffff */
.L_x_59:
[----:B------:R-:W3:Y:S02]  /*2af0*/  SYNCS.PHASECHK.TRANS64.TRYWAIT P0, [UR8+0x8010], R3 ;  /* 0x00801003ff0075a7 */ /* 0x000ee40008001108 */
[----:B---3--:R-:W-:Y:S05]  /*2b00*/  @!P0 BRA `(.L_x_59) ;  /* 0xfffffffc00f88947 */ /* 0x008fea000383ffff */
[----:B------:R-:W-:Y:S05]  /*2b10*/  BRA `(.L_x_69) ;  /* 0xfffffff4003c7947 */ /* 0x000fea000383ffff */
        .weak           $__internal_0_$__cuda_sm10x_tcgen05_guardrail_trap_col_being_dealloced_not_returned_by_alloc
        .type           $__internal_0_$__cuda_sm10x_tcgen05_guardrail_trap_col_being_dealloced_not_returned_by_alloc,@function
        .size           $__internal_0_$__cuda_sm10x_tcgen05_guardrail_trap_col_being_dealloced_not_returned_by_alloc,($__internal_1_$__cuda_sm10x_tcgen05_guardrail_trap_phase_invalid_during_alloc - $__internal_0_$__cuda_sm10x_tcgen05_guardrail_trap_col_being_dealloced_not_returned_by_alloc)
$__internal_0_$__cuda_sm10x_tcgen05_guardrail_trap_col_being_dealloced_not_returned_by_alloc:
[----:B------:R-:W-:Y:S05]  /*2b20*/  BPT.TRAP 0x1 ;  /* 0x000000040000795c */ /* 0x000fea0000300000 */
[----:B------:R-:W-:-:S04]  /*2b30*/  IMAD.MOV.U32 R3, RZ, RZ, 0x0 ;  /* 0x00000000ff037424 */ /* 0x000fc800078e00ff */
[----:B------:R-:W-:Y:S05]  /*2b40*/  RET.REL.NODEC R2 `(gluon_tcgen05) ;  /* 0xffffffd4022c7950 */ /* 0x000fea0003c3ffff */
        .weak           $__internal_1_$__cuda_sm10x_tcgen05_guardrail_trap_phase_invalid_during_alloc
        .type           $__internal_1_$__cuda_sm10x_tcgen05_guardrail_trap_phase_invalid_during_alloc,@function
        .size           $__internal_1_$__cuda_sm10x_tcgen05_guardrail_trap_phase_invalid_during_alloc,($__internal_2_$__cuda_sm10x_tcgen05_guardrail_trap_unallocated_columns_being_dealloced - $__internal_1_$__cuda_sm10x_tcgen05_guardrail_trap_phase_invalid_during_alloc)
$__internal_1_$__cuda_sm10x_tcgen05_guardrail_trap_phase_invalid_during_alloc:
[----:B------:R-:W-:Y:S05]  /*2b50*/  BPT.TRAP 0x1 ;  /* 0x000000040000795c */ /* 0x000fea0000300000 */
[----:B------:R-:W-:-:S04]  /*2b60*/  IMAD.MOV.U32 R3, RZ, RZ, 0x0 ;  /* 0x00000000ff037424 */ /* 0x000fc800078e00ff */
[----:B------:R-:W-:Y:S05]  /*2b70*/  RET.REL.NODEC R2 `(gluon_tcgen05) ;  /* 0xffffffd402207950 */ /* 0x000fea0003c3ffff */
        .weak           $__internal_2_$__cuda_sm10x_tcgen05_guardrail_trap_unallocated_columns_being_dealloced
        .type           $__internal_2_$__cuda_sm10x_tcgen05_guardrail_trap_unallocated_columns_being_dealloced,@function
        .size           $__internal_2_$__cuda_sm10x_tcgen05_guardrail_trap_unallocated_columns_being_dealloced,(.L_x_73 - $__internal_2_$__cuda_sm10x_tcgen05_guardrail_trap_unallocated_columns_being_dealloced)
$__internal_2_$__cuda_sm10x_tcgen05_guardrail_trap_unallocated_columns_being_dealloced:
[----:B------:R-:W-:Y:S05]  /*2b80*/  BPT.TRAP 0x1 ;  /* 0x000000040000795c */ /* 0x000fea0000300000 */
[----:B------:R-:W-:-:S04]  /*2b90*/  IMAD.MOV.U32 R3, RZ, RZ, 0x0 ;  /* 0x00000000ff037424 */ /* 0x000fc800078e00ff */
[----:B------:R-:W-:Y:S05]  /*2ba0*/  RET.REL.NODEC R2 `(gluon_tcgen05) ;  /* 0xffffffd402147950 */ /* 0x000fea0003c3ffff */
.L_x_70:
[----:B------:R-:W-:-:S00]  /*2bb0*/  BRA `(.L_x_70) ;  /* 0xfffffffc00fc7947 */ /* 0x000fc0000383ffff */
[----:B------:R-:W-:-:S00]  /*2bc0*/  NOP ;  /* 0x0000000000007918 */ /* 0x000fc00000000000 */
        /* <DEDUP_REMOVED lines=11> */
.L_x_73:


//--------------------- .nv.shared.gluon_tcgen05  --------------------------
	.section	.nv.shared.gluon_tcgen05,"aw",@nobits
	.sectionflags	@""
	.align	16
	.zero		1024


//--------------------- .nv.shared.reserved.0     --------------------------
	.section	.nv.shared.reserved.0,"aw",@nobits
	.align	8
	.weak		__nv_reservedSMEM_offset_0_alias
	.size		__nv_reservedSMEM_offset_0_alias, 0, 64
	.other		__nv_reservedSMEM_offset_0_alias,@"STO_CUDA_RESERVED_SHARED STV_DEFAULT"
__nv_reservedSMEM_offset_0_alias:
	.zero		0
.nv.shared.reserved.0:
	.zero		64
	.weak		__nv_reservedSMEM_allocation_phase
	.type		__nv_reservedSMEM_allocation_phase,@object
	.size		__nv_reservedSMEM_allocation_phase,(.L_0 - __nv_reservedSMEM_allocation_phase)
__nv_reservedSMEM_allocation_phase:
	.zero		1
.L_0:
	.zero		7
	.weak		__nv_reservedSMEM_devtool_atexit_pc
	.type		__nv_reservedSMEM_devtool_atexit_pc,@object
	.size		__nv_reservedSMEM_devtool_atexit_pc,(__nv_reservedSMEM_allocation_mask - __nv_reservedSMEM_devtool_atexit_pc)
__nv_reservedSMEM_devtool_atexit_pc:
	.zero		8
	.weak		__nv_reservedSMEM_allocation_mask
	.type		__nv_reservedSMEM_allocation_mask,@object
	.size		__nv_reservedSMEM_allocation_mask,(.L_2 - __nv_reservedSMEM_allocation_mask)
__nv_reservedSMEM_allocation_mask:
	.zero		4
.L_2:


//--------------------- .nv.constant0.gluon_tcgen05 --------------------------
	.section	.nv.constant0.gluon_tcgen05,"a",@progbits
	.sectionflags	@""
	.align	4
.nv.constant0.gluon_tcgen05:
	.zero		976


//--------------------- SYMBOLS --------------------------

	.type		.nv.reservedSmem.offset0,@object
	.size		.nv.reservedSmem.offset0,0x4
	.type		.nv.reservedSmem.cap,@object
	.size		.nv.reservedSmem.cap,0x4
